	.target	sm_100a

	.elftype	@"ET_EXEC"


//--------------------- .note.nv.tkinfo           --------------------------
	.section	.note.nv.tkinfo,"",@"SHT_NOTE"
	.sectionflags	@"SHF_NOTE_NV_TKINFO"
	.tkinfo
        /*0018*/ 	.word	0x00000002
        /*0030*/ 	.string	""
        /*0030*/ 	.string	"ptxas"
        /*0030*/ 	.string	"Cuda compilation tools, release 13.0, V13.0.88"
        /*0030*/ 	.string	"Build cuda_13.0.r13.0/compiler.36424714_0"
        /*0030*/ 	.string	"-arch sm_100a -m 64 "



//--------------------- .note.nv.cuinfo           --------------------------
	.section	.note.nv.cuinfo,"",@"SHT_NOTE"
	.sectionflags	@"SHF_NOTE_NV_CUINFO"
        /*0018*/ 	.short	0x0002
        /*001a*/ 	.short	0x0064
        /*001c*/ 	.short	0x0082
	.zero		2


//--------------------- .nv.info                  --------------------------
	.section	.nv.info,"",@"SHT_CUDA_INFO"
	.align	4


	//----- nvinfo : EIATTR_REGCOUNT
	.align		4
        /*0000*/ 	.byte	0x04, 0x2f
        /*0002*/ 	.short	(.L_19 - .L_18)
	.align		4
.L_18:
        /*0004*/ 	.word	index@(_ZN7cutlass13device_kernelINS_4gemm6kernel13GemmUniversalIN4cute5tupleIJiiiiEEENS1_10collective13CollectiveMmaINS1_35MainloopSm100TmaUmmaWarpSpecializedILi3ELi2ELi2ENS5_IJNS4_1CILi2EEENSA_ILi1EEESC_EEEEENS5_IJNSA_ILi256EEENSA_ILi192EEENSA_ILi128EEEEEENS_10bfloat16_tENS5_IJlSC_lEEESJ_SK_NS4_8TiledMMAINS4_8MMA_AtomIJNS4_26SM100_MMA_F16BF16_2x1SM_SSISJ_SJ_fLi256ELi192ELNS4_4UMMA5MajorE0ELSP_0ELNSO_7ScaleInE0ELSQ_0EEEEEENS4_6LayoutINS5_IJSC_SC_SC_EEENS5_IJNSA_ILi0EEESV_SV_EEEEENS5_IJNS4_10UnderscoreESY_SY_EEEEENS4_18SM100_TMA_2SM_LOADENS4_14ComposedLayoutINS4_7SwizzleILi3ELi4ELi3EEENS4_18smem_ptr_flag_bitsILi16EEENST_INS5_IJNSA_ILi8EEENSA_ILi64EEEEEENS5_IJS18_SC_EEEEEEEvNS4_8identityES11_S1C_vS1D_EENS_8epilogue10collective18CollectiveEpilogueINS1F_23Sm100TmaWarpSpecializedILi3ELi2ELi64ELb1ELb0EEEJNS5_IJSH_SG_SH_EEENS5_IJNST_ISH_SC_EENST_IS18_SC_EEEEESJ_SK_SJ_SK_NS1F_6fusion15FusionCallbacksIS1J_NS1O_17LinearCombinationISJ_fSJ_fLNS_15FloatRoundStyleE2EEES1K_S1N_JEEENS4_5SM1004TMEM4LOAD26SM100_TMEM_LOAD_32dp32b64xENS4_13SM90_TMA_LOADES1C_NS4_39AutoVectorizingCopyWithAssumedAlignmentILi128EEENS4_14SM90_TMA_STOREES1C_S20_S20_EEEvvEEEEvNT_6ParamsE)
        /*0008*/ 	.word	0x000000ba


	//----- nvinfo : EIATTR_FRAME_SIZE
	.align		4
.L_19:
        /*000c*/ 	.byte	0x04, 0x11
        /*000e*/ 	.short	(.L_21 - .L_20)
	.align		4
.L_20:
        /*0010*/ 	.word	index@($__internal_2_$__cuda_sm10x_tcgen05_guardrail_trap_unallocated_columns_being_dealloced)
        /*0014*/ 	.word	0x00000000


	//----- nvinfo : EIATTR_FRAME_SIZE
	.align		4
.L_21:
        /*0018*/ 	.byte	0x04, 0x11
        /*001a*/ 	.short	(.L_23 - .L_22)
	.align		4
.L_22:
        /*001c*/ 	.word	index@($__internal_1_$__cuda_sm10x_tcgen05_guardrail_trap_phase_invalid_during_alloc)
        /*0020*/ 	.word	0x00000000


	//----- nvinfo : EIATTR_FRAME_SIZE
	.align		4
.L_23:
        /*0024*/ 	.byte	0x04, 0x11
        /*0026*/ 	.short	(.L_25 - .L_24)
	.align		4
.L_24:
        /*0028*/ 	.word	index@($__internal_0_$__cuda_sm10x_tcgen05_guardrail_trap_col_being_dealloced_not_returned_by_alloc)
        /*002c*/ 	.word	0x00000000


	//----- nvinfo : EIATTR_FRAME_SIZE
	.align		4
.L_25:
        /*0030*/ 	.byte	0x04, 0x11
        /*0032*/ 	.short	(.L_27 - .L_26)
	.align		4
.L_26:
        /*0034*/ 	.word	index@(_ZN7cutlass13device_kernelINS_4gemm6kernel13GemmUniversalIN4cute5tupleIJiiiiEEENS1_10collective13CollectiveMmaINS1_35MainloopSm100TmaUmmaWarpSpecializedILi3ELi2ELi2ENS5_IJNS4_1CILi2EEENSA_ILi1EEESC_EEEEENS5_IJNSA_ILi256EEENSA_ILi192EEENSA_ILi128EEEEEENS_10bfloat16_tENS5_IJlSC_lEEESJ_SK_NS4_8TiledMMAINS4_8MMA_AtomIJNS4_26SM100_MMA_F16BF16_2x1SM_SSISJ_SJ_fLi256ELi192ELNS4_4UMMA5MajorE0ELSP_0ELNSO_7ScaleInE0ELSQ_0EEEEEENS4_6LayoutINS5_IJSC_SC_SC_EEENS5_IJNSA_ILi0EEESV_SV_EEEEENS5_IJNS4_10UnderscoreESY_SY_EEEEENS4_18SM100_TMA_2SM_LOADENS4_14ComposedLayoutINS4_7SwizzleILi3ELi4ELi3EEENS4_18smem_ptr_flag_bitsILi16EEENST_INS5_IJNSA_ILi8EEENSA_ILi64EEEEEENS5_IJS18_SC_EEEEEEEvNS4_8identityES11_S1C_vS1D_EENS_8epilogue10collective18CollectiveEpilogueINS1F_23Sm100TmaWarpSpecializedILi3ELi2ELi64ELb1ELb0EEEJNS5_IJSH_SG_SH_EEENS5_IJNST_ISH_SC_EENST_IS18_SC_EEEEESJ_SK_SJ_SK_NS1F_6fusion15FusionCallbacksIS1J_NS1O_17LinearCombinationISJ_fSJ_fLNS_15FloatRoundStyleE2EEES1K_S1N_JEEENS4_5SM1004TMEM4LOAD26SM100_TMEM_LOAD_32dp32b64xENS4_13SM90_TMA_LOADES1C_NS4_39AutoVectorizingCopyWithAssumedAlignmentILi128EEENS4_14SM90_TMA_STOREES1C_S20_S20_EEEvvEEEEvNT_6ParamsE)
        /*0038*/ 	.word	0x00000000


	//----- nvinfo : EIATTR_MIN_STACK_SIZE
	.align		4
.L_27:
        /*003c*/ 	.byte	0x04, 0x12
        /*003e*/ 	.short	(.L_29 - .L_28)
	.align		4
.L_28:
        /*0040*/ 	.word	index@(_ZN7cutlass13device_kernelINS_4gemm6kernel13GemmUniversalIN4cute5tupleIJiiiiEEENS1_10collective13CollectiveMmaINS1_35MainloopSm100TmaUmmaWarpSpecializedILi3ELi2ELi2ENS5_IJNS4_1CILi2EEENSA_ILi1EEESC_EEEEENS5_IJNSA_ILi256EEENSA_ILi192EEENSA_ILi128EEEEEENS_10bfloat16_tENS5_IJlSC_lEEESJ_SK_NS4_8TiledMMAINS4_8MMA_AtomIJNS4_26SM100_MMA_F16BF16_2x1SM_SSISJ_SJ_fLi256ELi192ELNS4_4UMMA5MajorE0ELSP_0ELNSO_7ScaleInE0ELSQ_0EEEEEENS4_6LayoutINS5_IJSC_SC_SC_EEENS5_IJNSA_ILi0EEESV_SV_EEEEENS5_IJNS4_10UnderscoreESY_SY_EEEEENS4_18SM100_TMA_2SM_LOADENS4_14ComposedLayoutINS4_7SwizzleILi3ELi4ELi3EEENS4_18smem_ptr_flag_bitsILi16EEENST_INS5_IJNSA_ILi8EEENSA_ILi64EEEEEENS5_IJS18_SC_EEEEEEEvNS4_8identityES11_S1C_vS1D_EENS_8epilogue10collective18CollectiveEpilogueINS1F_23Sm100TmaWarpSpecializedILi3ELi2ELi64ELb1ELb0EEEJNS5_IJSH_SG_SH_EEENS5_IJNST_ISH_SC_EENST_IS18_SC_EEEEESJ_SK_SJ_SK_NS1F_6fusion15FusionCallbacksIS1J_NS1O_17LinearCombinationISJ_fSJ_fLNS_15FloatRoundStyleE2EEES1K_S1N_JEEENS4_5SM1004TMEM4LOAD26SM100_TMEM_LOAD_32dp32b64xENS4_13SM90_TMA_LOADES1C_NS4_39AutoVectorizingCopyWithAssumedAlignmentILi128EEENS4_14SM90_TMA_STOREES1C_S20_S20_EEEvvEEEEvNT_6ParamsE)
        /*0044*/ 	.word	0x00000000
.L_29:


//--------------------- .nv.compat                --------------------------
	.section	.nv.compat,"",@"SHT_CUDA_COMPAT_INFO"
	.align	4
        /*0000*/ 	.byte	0x02, 0x09, 0x01, 0x00, 0x02, 0x02, 0x02, 0x00, 0x02, 0x05, 0x05, 0x00, 0x03, 0x07, 0x01, 0x01
        /*0010*/ 	.byte	0x02, 0x03, 0x01, 0x00, 0x02, 0x06, 0x01, 0x00, 0x04, 0x0b, 0x08, 0x00, 0x09, 0x00, 0x00, 0x00
        /*0020*/ 	.byte	0x00, 0x00, 0x00, 0x00


//--------------------- .nv.info._ZN7cutlass13device_kernelINS_4gemm6kernel13GemmUniversalIN4cute5tupleIJiiiiEEENS1_10collective13CollectiveMmaINS1_35MainloopSm100TmaUmmaWarpSpecializedILi3ELi2ELi2ENS5_IJNS4_1CILi2EEENSA_ILi1EEESC_EEEEENS5_IJNSA_ILi256EEENSA_ILi192EEENSA_ILi128EEEEEENS_10bfloat16_tENS5_IJlSC_lEEESJ_SK_NS4_8TiledMMAINS4_8MMA_AtomIJNS4_26SM100_MMA_F16BF16_2x1SM_SSISJ_SJ_fLi256ELi192ELNS4_4UMMA5MajorE0ELSP_0ELNSO_7ScaleInE0ELSQ_0EEEEEENS4_6LayoutINS5_IJSC_SC_SC_EEENS5_IJNSA_ILi0EEESV_SV_EEEEENS5_IJNS4_10UnderscoreESY_SY_EEEEENS4_18SM100_TMA_2SM_LOADENS4_14ComposedLayoutINS4_7SwizzleILi3ELi4ELi3EEENS4_18smem_ptr_flag_bitsILi16EEENST_INS5_IJNSA_ILi8EEENSA_ILi64EEEEEENS5_IJS18_SC_EEEEEEEvNS4_8identityES11_S1C_vS1D_EENS_8epilogue10collective18CollectiveEpilogueINS1F_23Sm100TmaWarpSpecializedILi3ELi2ELi64ELb1ELb0EEEJNS5_IJSH_SG_SH_EEENS5_IJNST_ISH_SC_EENST_IS18_SC_EEEEESJ_SK_SJ_SK_NS1F_6fusion15FusionCallbacksIS1J_NS1O_17LinearCombinationISJ_fSJ_fLNS_15FloatRoundStyleE2EEES1K_S1N_JEEENS4_5SM1004TMEM4LOAD26SM100_TMEM_LOAD_32dp32b64xENS4_13SM90_TMA_LOADES1C_NS4_39AutoVectorizingCopyWithAssumedAlignmentILi128EEENS4_14SM90_TMA_STOREES1C_S20_S20_EEEvvEEEEvNT_6ParamsE --------------------------
	.section	.nv.info._ZN7cutlass13device_kernelINS_4gemm6kernel13GemmUniversalIN4cute5tupleIJiiiiEEENS1_10collective13CollectiveMmaINS1_35MainloopSm100TmaUmmaWarpSpecializedILi3ELi2ELi2ENS5_IJNS4_1CILi2EEENSA_ILi1EEESC_EEEEENS5_IJNSA_ILi256EEENSA_ILi192EEENSA_ILi128EEEEEENS_10bfloat16_tENS5_IJlSC_lEEESJ_SK_NS4_8TiledMMAINS4_8MMA_AtomIJNS4_26SM100_MMA_F16BF16_2x1SM_SSISJ_SJ_fLi256ELi192ELNS4_4UMMA5MajorE0ELSP_0ELNSO_7ScaleInE0ELSQ_0EEEEEENS4_6LayoutINS5_IJSC_SC_SC_EEENS5_IJNSA_ILi0EEESV_SV_EEEEENS5_IJNS4_10UnderscoreESY_SY_EEEEENS4_18SM100_TMA_2SM_LOADENS4_14ComposedLayoutINS4_7SwizzleILi3ELi4ELi3EEENS4_18smem_ptr_flag_bitsILi16EEENST_INS5_IJNSA_ILi8EEENSA_ILi64EEEEEENS5_IJS18_SC_EEEEEEEvNS4_8identityES11_S1C_vS1D_EENS_8epilogue10collective18CollectiveEpilogueINS1F_23Sm100TmaWarpSpecializedILi3ELi2ELi64ELb1ELb0EEEJNS5_IJSH_SG_SH_EEENS5_IJNST_ISH_SC_EENST_IS18_SC_EEEEESJ_SK_SJ_SK_NS1F_6fusion15FusionCallbacksIS1J_NS1O_17LinearCombinationISJ_fSJ_fLNS_15FloatRoundStyleE2EEES1K_S1N_JEEENS4_5SM1004TMEM4LOAD26SM100_TMEM_LOAD_32dp32b64xENS4_13SM90_TMA_LOADES1C_NS4_39AutoVectorizingCopyWithAssumedAlignmentILi128EEENS4_14SM90_TMA_STOREES1C_S20_S20_EEEvvEEEEvNT_6ParamsE,"",@"SHT_CUDA_INFO"
	.sectionflags	@""
	.align	4


	//----- nvinfo : EIATTR_CUDA_API_VERSION
	.align		4
        /*0000*/ 	.byte	0x04, 0x37
        /*0002*/ 	.short	(.L_31 - .L_30)
.L_30:
        /*0004*/ 	.word	0x00000082


	//----- nvinfo : EIATTR_KPARAM_INFO
	.align		4
.L_31:
        /*0008*/ 	.byte	0x04, 0x17
        /*000a*/ 	.short	(.L_33 - .L_32)
.L_32:
        /*000c*/ 	.word	0x00000000
        /*0010*/ 	.short	0x0000
        /*0012*/ 	.short	0x0000
        /*0014*/ 	.byte	0x00, 0xf0, 0x01, 0x20


	//----- nvinfo : EIATTR_AT_ENTRY_FRAGMENTS
	.align		4
.L_33:
        /*0018*/ 	.byte	0x04, 0x4f
        /*001a*/ 	.short	(.L_35 - .L_34)


	//   ....[0]....
.L_34:
        /*001c*/ 	.word	0x00000007


	//----- nvinfo : EIATTR_RESERVED_SMEM_USED
	.align		4
.L_35:
        /*0020*/ 	.byte	0x01, 0x41
	.zero		2


	//----- nvinfo : EIATTR_SPARSE_MMA_MASK
	.align		4
        /*0024*/ 	.byte	0x03, 0x50
        /*0026*/ 	.short	0x0000


	//----- nvinfo : EIATTR_TCGEN05_2CTA_USED
	.align		4
        /*0028*/ 	.byte	0x01, 0x52
	.zero		2


	//----- nvinfo : EIATTR_MAXREG_COUNT
	.align		4
        /*002c*/ 	.byte	0x03, 0x1b
        /*002e*/ 	.short	0x00ff


	//----- nvinfo : EIATTR_NUM_BARRIERS
	.align		4
        /*0030*/ 	.byte	0x02, 0x4c
        /*0032*/ 	.byte	0x07
	.zero		1


	//----- nvinfo : EIATTR_EXTERNS
	.align		4
        /*0034*/ 	.byte	0x04, 0x0f
        /*0036*/ 	.short	(.L_37 - .L_36)


	//   ....[0]....
	.align		4
.L_36:
        /*0038*/ 	.word	index@(__assertfail)


	//----- nvinfo : EIATTR_MERCURY_ISA_VERSION
	.align		4
.L_37:
        /*003c*/ 	.byte	0x03, 0x5f
        /*003e*/ 	.short	0x0101


	//----- nvinfo : EIATTR_INT_WARP_WIDE_INSTR_OFFSETS
	.align		4
        /*0040*/ 	.byte	0x04, 0x31
        /*0042*/ 	.short	(.L_39 - .L_38)


	//   ....[0]....
.L_38:
        /*0044*/ 	.word	0x00000c90


	//   ....[1]....
        /*0048*/ 	.word	0x00000d30


	//   ....[2]....
        /*004c*/ 	.word	0x000021f0


	//   ....[3]....
        /*0050*/ 	.word	0x000040e0


	//   ....[4]....
        /*0054*/ 	.word	0x00004100


	//   ....[5]....
        /*0058*/ 	.word	0x00004130


	//   ....[6]....
        /*005c*/ 	.word	0x00004a60


	//   ....[7]....
        /*0060*/ 	.word	0x00004ad0


	//   ....[8]....
        /*0064*/ 	.word	0x00004bd0


	//   ....[9]....
        /*0068*/ 	.word	0x00004c60


	//   ....[10]....
        /*006c*/ 	.word	0x00004e40


	//   ....[11]....
        /*0070*/ 	.word	0x00004fa0


	//----- nvinfo : EIATTR_COOP_GROUP_MASK_REGIDS
	.align		4
.L_39:
        /*0074*/ 	.byte	0x04, 0x29
        /*0076*/ 	.short	(.L_41 - .L_40)


	//   ....[0]....
.L_40:
        /*0078*/ 	.word	0xffffffff


	//   ....[1]....
        /*007c*/ 	.word	0xffffffff


	//   ....[2]....
        /*0080*/ 	.word	0xffffffff


	//   ....[3]....
        /*0084*/ 	.word	0xffffffff


	//   ....[4]....
        /*0088*/ 	.word	0xffffffff


	//   ....[5]....
        /*008c*/ 	.word	0xffffffff


	//   ....[6]....
        /*0090*/ 	.word	0xffffffff


	//   ....[7]....
        /*0094*/ 	.word	0xffffffff


	//   ....[8]....
        /*0098*/ 	.word	0xffffffff


	//   ....[9]....
        /*009c*/ 	.word	0xffffffff


	//   ....[10]....
        /*00a0*/ 	.word	0xffffffff


	//   ....[11]....
        /*00a4*/ 	.word	0xffffffff


	//   ....[12]....
        /*00a8*/ 	.word	0xffffffff


	//   ....[13]....
        /*00ac*/ 	.word	0xffffffff


	//----- nvinfo : EIATTR_COOP_GROUP_INSTR_OFFSETS
	.align		4
.L_41:
        /*00b0*/ 	.byte	0x04, 0x28
        /*00b2*/ 	.short	(.L_43 - .L_42)


	//   ....[0]....
.L_42:
        /*00b4*/ 	.word	0x000000c0


	//   ....[1]....
        /*00b8*/ 	.word	0x00000500


	//   ....[2]....
        /*00bc*/ 	.word	0x00000660


	//   ....[3]....
        /*00c0*/ 	.word	0x000007d0


	//   ....[4]....
        /*00c4*/ 	.word	0x000008c0


	//   ....[5]....
        /*00c8*/ 	.word	0x00000a20


	//   ....[6]....
        /*00cc*/ 	.word	0x00000b70


	//   ....[7]....
        /*00d0*/ 	.word	0x00000db0


	//   ....[8]....
        /*00d4*/ 	.word	0x000020d0


	//   ....[9]....
        /*00d8*/ 	.word	0x00002e20


	//   ....[10]....
        /*00dc*/ 	.word	0x000032f0


	//   ....[11]....
        /*00e0*/ 	.word	0x00003320


	//   ....[12]....
        /*00e4*/ 	.word	0x00003ff0


	//   ....[13]....
        /*00e8*/ 	.word	0x000041f0


	//----- nvinfo : EIATTR_VRC_CTA_INIT_COUNT
	.align		4
.L_43:
        /*00ec*/ 	.byte	0x02, 0x4a
        /*00ee*/ 	.byte	0x80
	.zero		1


	//----- nvinfo : EIATTR_SYSCALL_OFFSETS
	.align		4
        /*00f0*/ 	.byte	0x04, 0x46
        /*00f2*/ 	.short	(.L_45 - .L_44)


	//   ....[0]....
.L_44:
        /*00f4*/ 	.word	0x00005a30


	//   ....[1]....
        /*00f8*/ 	.word	0x00005b20


	//   ....[2]....
        /*00fc*/ 	.word	0x000064a0


	//   ....[3]....
        /*0100*/ 	.word	0x00007900


	//   ....[4]....
        /*0104*/ 	.word	0x00008d30


	//----- nvinfo : EIATTR_MBARRIER_INSTR_OFFSETS
	.align		4
.L_45:
        /*0108*/ 	.byte	0x04, 0x39
        /*010a*/ 	.short	(.L_47 - .L_46)


	//   ....[0]....
.L_46:
        /*010c*/ 	.word	0x000005f0
        /*0110*/ 	.word	0x000000ff
        /*0114*/ 	.word	0x00000000
        /*0118*/ 	.short	0x0100
        /*011a*/ 	.byte	0x05
	.zero		1


	//   ....[1]....
        /*011c*/ 	.word	0x00000600
        /*0120*/ 	.word	0x000000ff
        /*0124*/ 	.word	0x00000018
        /*0128*/ 	.short	0x0100
        /*012a*/ 	.byte	0x05
	.zero		1


	//   ....[2]....
        /*012c*/ 	.word	0x00000610
        /*0130*/ 	.word	0x000000ff
        /*0134*/ 	.word	0x00000008
        /*0138*/ 	.short	0x0100
        /*013a*/ 	.byte	0x05
	.zero		1


	//   ....[3]....
        /*013c*/ 	.word	0x00000620
        /*0140*/ 	.word	0x000000ff
        /*0144*/ 	.word	0x00000020
        /*0148*/ 	.short	0x0100
        /*014a*/ 	.byte	0x05
	.zero		1


	//   ....[4]....
        /*014c*/ 	.word	0x00000630
        /*0150*/ 	.word	0x000000ff
        /*0154*/ 	.word	0x00000010
        /*0158*/ 	.short	0x0100
        /*015a*/ 	.byte	0x05
	.zero		1


	//   ....[5]....
        /*015c*/ 	.word	0x00000640
        /*0160*/ 	.word	0x000000ff
        /*0164*/ 	.word	0x00000028
        /*0168*/ 	.short	0x0100
        /*016a*/ 	.byte	0x05
	.zero		1


	//   ....[6]....
        /*016c*/ 	.word	0x00000760
        /*0170*/ 	.word	0x000000ff
        /*0174*/ 	.word	0x00000030
        /*0178*/ 	.short	0x0100
        /*017a*/ 	.byte	0x06
	.zero		1


	//   ....[7]....
        /*017c*/ 	.word	0x00000770
        /*0180*/ 	.word	0x000000ff
        /*0184*/ 	.word	0x00000048
        /*0188*/ 	.short	0x0100
        /*018a*/ 	.byte	0x06
	.zero		1


	//   ....[8]....
        /*018c*/ 	.word	0x00000780
        /*0190*/ 	.word	0x000000ff
        /*0194*/ 	.word	0x00000038
        /*0198*/ 	.short	0x0100
        /*019a*/ 	.byte	0x06
	.zero		1


	//   ....[9]....
        /*019c*/ 	.word	0x00000790
        /*01a0*/ 	.word	0x000000ff
        /*01a4*/ 	.word	0x00000050
        /*01a8*/ 	.short	0x0100
        /*01aa*/ 	.byte	0x06
	.zero		1


	//   ....[10]....
        /*01ac*/ 	.word	0x000007a0
        /*01b0*/ 	.word	0x000000ff
        /*01b4*/ 	.word	0x00000040
        /*01b8*/ 	.short	0x0100
        /*01ba*/ 	.byte	0x06
	.zero		1


	//   ....[11]....
        /*01bc*/ 	.word	0x000007b0
        /*01c0*/ 	.word	0x000000ff
        /*01c4*/ 	.word	0x00000058
        /*01c8*/ 	.short	0x0100
        /*01ca*/ 	.byte	0x06
	.zero		1


	//   ....[12]....
        /*01cc*/ 	.word	0x00000890
        /*01d0*/ 	.word	0x000000ff
        /*01d4*/ 	.word	0x00000060
        /*01d8*/ 	.short	0x0100
        /*01da*/ 	.byte	0x05
	.zero		1


	//   ....[13]....
        /*01dc*/ 	.word	0x000008a0
        /*01e0*/ 	.word	0x000000ff
        /*01e4*/ 	.word	0x00000068
        /*01e8*/ 	.short	0x0100
        /*01ea*/ 	.byte	0x05
	.zero		1


	//   ....[14]....
        /*01ec*/ 	.word	0x000009d0
        /*01f0*/ 	.word	0x000000ff
        /*01f4*/ 	.word	0x00000070
        /*01f8*/ 	.short	0x0100
        /*01fa*/ 	.byte	0x05
	.zero		1


	//   ....[15]....
        /*01fc*/ 	.word	0x000009e0
        /*0200*/ 	.word	0x000000ff
        /*0204*/ 	.word	0x00000080
        /*0208*/ 	.short	0x0100
        /*020a*/ 	.byte	0x05
	.zero		1


	//   ....[16]....
        /*020c*/ 	.word	0x000009f0
        /*0210*/ 	.word	0x000000ff
        /*0214*/ 	.word	0x00000078
        /*0218*/ 	.short	0x0100
        /*021a*/ 	.byte	0x05
	.zero		1


	//   ....[17]....
        /*021c*/ 	.word	0x00000a00
        /*0220*/ 	.word	0x000000ff
        /*0224*/ 	.word	0x00000088
        /*0228*/ 	.short	0x0100
        /*022a*/ 	.byte	0x05
	.zero		1


	//   ....[18]....
        /*022c*/ 	.word	0x00000b20
        /*0230*/ 	.word	0x000000ff
        /*0234*/ 	.word	0x00000090
        /*0238*/ 	.short	0x0100
        /*023a*/ 	.byte	0x06
	.zero		1


	//   ....[19]....
        /*023c*/ 	.word	0x00000b30
        /*0240*/ 	.word	0x000000ff
        /*0244*/ 	.word	0x000000a0
        /*0248*/ 	.short	0x0100
        /*024a*/ 	.byte	0x06
	.zero		1


	//   ....[20]....
        /*024c*/ 	.word	0x00000b40
        /*0250*/ 	.word	0x000000ff
        /*0254*/ 	.word	0x00000098
        /*0258*/ 	.short	0x0100
        /*025a*/ 	.byte	0x06
	.zero		1


	//   ....[21]....
        /*025c*/ 	.word	0x00000b50
        /*0260*/ 	.word	0x000000ff
        /*0264*/ 	.word	0x000000a8
        /*0268*/ 	.short	0x0100
        /*026a*/ 	.byte	0x06
	.zero		1


	//   ....[22]....
        /*026c*/ 	.word	0x00000c40
        /*0270*/ 	.word	0x000000ff
        /*0274*/ 	.word	0x000000b0
        /*0278*/ 	.short	0x0100
        /*027a*/ 	.byte	0x05
	.zero		1


	//   ....[23]....
        /*027c*/ 	.word	0x00000c50
        /*0280*/ 	.word	0x000000ff
        /*0284*/ 	.word	0x000000c0
        /*0288*/ 	.short	0x0100
        /*028a*/ 	.byte	0x05
	.zero		1


	//   ....[24]....
        /*028c*/ 	.word	0x00000c60
        /*0290*/ 	.word	0x000000ff
        /*0294*/ 	.word	0x000000b8
        /*0298*/ 	.short	0x0100
        /*029a*/ 	.byte	0x05
	.zero		1


	//   ....[25]....
        /*029c*/ 	.word	0x00000c70
        /*02a0*/ 	.word	0x000000ff
        /*02a4*/ 	.word	0x000000c8
        /*02a8*/ 	.short	0x0100
        /*02aa*/ 	.byte	0x05
	.zero		1


	//   ....[26]....
        /*02ac*/ 	.word	0x00000d60
        /*02b0*/ 	.word	0x000000ff
        /*02b4*/ 	.word	0x000000d0
        /*02b8*/ 	.short	0x0100
        /*02ba*/ 	.byte	0x04
	.zero		1


	//   ....[27]....
        /*02bc*/ 	.word	0x00001770
        /*02c0*/ 	.word	0x00000003
        /*02c4*/ 	.word	0x000000c0
        /*02c8*/ 	.short	0x010a
        /*02ca*/ 	.byte	0xff
	.zero		1


	//   ....[28]....
        /*02cc*/ 	.word	0x000017a0
        /*02d0*/ 	.word	0x00000003
        /*02d4*/ 	.word	0x000000b0
        /*02d8*/ 	.short	0x0101
        /*02da*/ 	.byte	0xff
	.zero		1


	//   ....[29]....
        /*02dc*/ 	.word	0x000018b0
        /*02e0*/ 	.word	0x000000ff
        /*02e4*/ 	.word	0x00000018
        /*02e8*/ 	.short	0x010a
        /*02ea*/ 	.byte	0x05
	.zero		1


	//   ....[30]....
        /*02ec*/ 	.word	0x00001970
        /*02f0*/ 	.word	0x000000ff
        /*02f4*/ 	.word	0x00000018
        /*02f8*/ 	.short	0x010a
        /*02fa*/ 	.byte	0x21
	.zero		1


	//   ....[31]....
        /*02fc*/ 	.word	0x00001b20
        /*0300*/ 	.word	0x000000ff
        /*0304*/ 	.word	0x00000018
        /*0308*/ 	.short	0x010a
        /*030a*/ 	.byte	0x08
	.zero		1


	//   ....[32]....
        /*030c*/ 	.word	0x00001ce0
        /*0310*/ 	.word	0x000000ff
        /*0314*/ 	.word	0x00000068
        /*0318*/ 	.short	0x0101
        /*031a*/ 	.byte	0x04
	.zero		1


	//   ....[33]....
        /*031c*/ 	.word	0x00001d00
        /*0320*/ 	.word	0x000000ff
        /*0324*/ 	.word	0x00000018
        /*0328*/ 	.short	0x010a
        /*032a*/ 	.byte	0x05
	.zero		1


	//   ....[34]....
        /*032c*/ 	.word	0x00001d80
        /*0330*/ 	.word	0x000000ff
        /*0334*/ 	.word	0x00000018
        /*0338*/ 	.short	0x010a
        /*033a*/ 	.byte	0x21
	.zero		1


	//   ....[35]....
        /*033c*/ 	.word	0x00001f10
        /*0340*/ 	.word	0x000000ff
        /*0344*/ 	.word	0x00000018
        /*0348*/ 	.short	0x010a
        /*034a*/ 	.byte	0x08
	.zero		1


	//   ....[36]....
        /*034c*/ 	.word	0x00002100
        /*0350*/ 	.word	0x00000002
        /*0354*/ 	.word	0x00000070
        /*0358*/ 	.short	0x010a
        /*035a*/ 	.byte	0xff
	.zero		1


	//   ....[37]....
        /*035c*/ 	.word	0x000021c0
        /*0360*/ 	.word	0x00000002
        /*0364*/ 	.word	0x00000000
        /*0368*/ 	.short	0x0101
        /*036a*/ 	.byte	0xff
	.zero		1


	//   ....[38]....
        /*036c*/ 	.word	0x00002720
        /*0370*/ 	.word	0x000000ff
        /*0374*/ 	.word	0x00000000
        /*0378*/ 	.short	0x010a
        /*037a*/ 	.byte	0x05
	.zero		1


	//   ....[39]....
        /*037c*/ 	.word	0x000027b0
        /*0380*/ 	.word	0x000000ff
        /*0384*/ 	.word	0x00000000
        /*0388*/ 	.short	0x010a
        /*038a*/ 	.byte	0x05
	.zero		1


	//   ....[40]....
        /*038c*/ 	.word	0x00002850
        /*0390*/ 	.word	0x00000000
        /*0394*/ 	.word	0x00000000
        /*0398*/ 	.short	0x010a
        /*039a*/ 	.byte	0xff
	.zero		1


	//   ....[41]....
        /*039c*/ 	.word	0x00002980
        /*03a0*/ 	.word	0x00000000
        /*03a4*/ 	.word	0x000000b0
        /*03a8*/ 	.short	0x010a
        /*03aa*/ 	.byte	0xff
	.zero		1


	//   ....[42]....
        /*03ac*/ 	.word	0x000029f0
        /*03b0*/ 	.word	0x00000004
        /*03b4*/ 	.word	0x00000000
        /*03b8*/ 	.short	0x0101
        /*03ba*/ 	.byte	0xff
	.zero		1


	//   ....[43]....
        /*03bc*/ 	.word	0x00002a10
        /*03c0*/ 	.word	0x000000ff
        /*03c4*/ 	.word	0x00000080
        /*03c8*/ 	.short	0x010a
        /*03ca*/ 	.byte	0x05
	.zero		1


	//   ....[44]....
        /*03cc*/ 	.word	0x00002b30
        /*03d0*/ 	.word	0x00000000
        /*03d4*/ 	.word	0x00000070
        /*03d8*/ 	.short	0x010a
        /*03da*/ 	.byte	0xff
	.zero		1


	//   ....[45]....
        /*03dc*/ 	.word	0x00002c30
        /*03e0*/ 	.word	0x00000000
        /*03e4*/ 	.word	0x00000000
        /*03e8*/ 	.short	0x0101
        /*03ea*/ 	.byte	0xff
	.zero		1


	//   ....[46]....
        /*03ec*/ 	.word	0x00002cc0
        /*03f0*/ 	.word	0x000000ff
        /*03f4*/ 	.word	0x00000080
        /*03f8*/ 	.short	0x0106
        /*03fa*/ 	.byte	0x05
	.zero		1


	//   ....[47]....
        /*03fc*/ 	.word	0x00002ce0
        /*0400*/ 	.word	0x000000ff
        /*0404*/ 	.word	0x00000080
        /*0408*/ 	.short	0x010a
        /*040a*/ 	.byte	0x05
	.zero		1


	//   ....[48]....
        /*040c*/ 	.word	0x00002d70
        /*0410*/ 	.word	0x000000ff
        /*0414*/ 	.word	0x00000080
        /*0418*/ 	.short	0x0106
        /*041a*/ 	.byte	0x04
	.zero		1


	//   ....[49]....
        /*041c*/ 	.word	0x00002db0
        /*0420*/ 	.word	0x00000000
        /*0424*/ 	.word	0x00000080
        /*0428*/ 	.short	0x010a
        /*042a*/ 	.byte	0xff
	.zero		1


	//   ....[50]....
        /*042c*/ 	.word	0x00002ff0
        /*0430*/ 	.word	0x000000ff
        /*0434*/ 	.word	0x00000008
        /*0438*/ 	.short	0x010a
        /*043a*/ 	.byte	0x04
	.zero		1


	//   ....[51]....
        /*043c*/ 	.word	0x00003010
        /*0440*/ 	.word	0x000000ff
        /*0444*/ 	.word	0x00000008
        /*0448*/ 	.short	0x010a
        /*044a*/ 	.byte	0x04
	.zero		1


	//   ....[52]....
        /*044c*/ 	.word	0x000031a0
        /*0450*/ 	.word	0x000000ff
        /*0454*/ 	.word	0x00000008
        /*0458*/ 	.short	0x010a
        /*045a*/ 	.byte	0x04
	.zero		1


	//   ....[53]....
        /*045c*/ 	.word	0x000031c0
        /*0460*/ 	.word	0x000000ff
        /*0464*/ 	.word	0x00000008
        /*0468*/ 	.short	0x010a
        /*046a*/ 	.byte	0x04
	.zero		1


	//   ....[54]....
        /*046c*/ 	.word	0x00003280
        /*0470*/ 	.word	0x000000ff
        /*0474*/ 	.word	0x00000000
        /*0478*/ 	.short	0x0101
        /*047a*/ 	.byte	0x05
	.zero		1


	//   ....[55]....
        /*047c*/ 	.word	0x00003640
        /*0480*/ 	.word	0x00000000
        /*0484*/ 	.word	0x00000070
        /*0488*/ 	.short	0x010a
        /*048a*/ 	.byte	0xff
	.zero		1


	//   ....[56]....
        /*048c*/ 	.word	0x00003700
        /*0490*/ 	.word	0x00000000
        /*0494*/ 	.word	0x00000000
        /*0498*/ 	.short	0x0101
        /*049a*/ 	.byte	0xff
	.zero		1


	//   ....[57]....
        /*049c*/ 	.word	0x000037c0
        /*04a0*/ 	.word	0x000000ff
        /*04a4*/ 	.word	0x00000000
        /*04a8*/ 	.short	0x010a
        /*04aa*/ 	.byte	0x05
	.zero		1


	//   ....[58]....
        /*04ac*/ 	.word	0x000037d0
        /*04b0*/ 	.word	0x000000ff
        /*04b4*/ 	.word	0x000000a0
        /*04b8*/ 	.short	0x010a
        /*04ba*/ 	.byte	0x13
	.zero		1


	//   ....[59]....
        /*04bc*/ 	.word	0x00003880
        /*04c0*/ 	.word	0x000000ff
        /*04c4*/ 	.word	0x00000000
        /*04c8*/ 	.short	0x010a
        /*04ca*/ 	.byte	0x1a
	.zero		1


	//   ....[60]....
        /*04cc*/ 	.word	0x000039b0
        /*04d0*/ 	.word	0x000000ff
        /*04d4*/ 	.word	0x00000000
        /*04d8*/ 	.short	0x010a
        /*04da*/ 	.byte	0x1b
	.zero		1


	//   ....[61]....
        /*04dc*/ 	.word	0x00003df0
        /*04e0*/ 	.word	0x000000ff
        /*04e4*/ 	.word	0x00000000
        /*04e8*/ 	.short	0x010a
        /*04ea*/ 	.byte	0x05
	.zero		1


	//   ....[62]....
        /*04ec*/ 	.word	0x00003e90
        /*04f0*/ 	.word	0x00000000
        /*04f4*/ 	.word	0x00000000
        /*04f8*/ 	.short	0x010a
        /*04fa*/ 	.byte	0xff
	.zero		1


	//   ....[63]....
        /*04fc*/ 	.word	0x00003ed0
        /*0500*/ 	.word	0x00000000
        /*0504*/ 	.word	0x00000000
        /*0508*/ 	.short	0x010a
        /*050a*/ 	.byte	0xff
	.zero		1


	//   ....[64]....
        /*050c*/ 	.word	0x00003f40
        /*0510*/ 	.word	0x000000ff
        /*0514*/ 	.word	0x00000000
        /*0518*/ 	.short	0x0101
        /*051a*/ 	.byte	0x05
	.zero		1


	//   ....[65]....
        /*051c*/ 	.word	0x00003f80
        /*0520*/ 	.word	0x000000ff
        /*0524*/ 	.word	0x000000d0
        /*0528*/ 	.short	0x010a
        /*052a*/ 	.byte	0x0b
	.zero		1


	//   ....[66]....
        /*052c*/ 	.word	0x00003fe0
        /*0530*/ 	.word	0x000000ff
        /*0534*/ 	.word	0x00000000
        /*0538*/ 	.short	0x0101
        /*053a*/ 	.byte	0x05
	.zero		1


	//   ....[67]....
        /*053c*/ 	.word	0x00004410
        /*0540*/ 	.word	0x00000000
        /*0544*/ 	.word	0x00000070
        /*0548*/ 	.short	0x010a
        /*054a*/ 	.byte	0xff
	.zero		1


	//   ....[68]....
        /*054c*/ 	.word	0x000044d0
        /*0550*/ 	.word	0x00000000
        /*0554*/ 	.word	0x00000000
        /*0558*/ 	.short	0x0101
        /*055a*/ 	.byte	0xff
	.zero		1


	//   ....[69]....
        /*055c*/ 	.word	0x000047f0
        /*0560*/ 	.word	0x000000ff
        /*0564*/ 	.word	0x00000068
        /*0568*/ 	.short	0x010a
        /*056a*/ 	.byte	0x06
	.zero		1


	//   ....[70]....
        /*056c*/ 	.word	0x000049e0
        /*0570*/ 	.word	0x000000ff
        /*0574*/ 	.word	0x00000048
        /*0578*/ 	.short	0x010a
        /*057a*/ 	.byte	0x06
	.zero		1


	//   ....[71]....
        /*057c*/ 	.word	0x00004b70
        /*0580*/ 	.word	0x000000ff
        /*0584*/ 	.word	0x00000030
        /*0588*/ 	.short	0x010b
        /*058a*/ 	.byte	0x06
	.zero		1


	//   ....[72]....
        /*058c*/ 	.word	0x00004b80
        /*0590*/ 	.word	0x000000ff
        /*0594*/ 	.word	0x00000000
        /*0598*/ 	.short	0x0101
        /*059a*/ 	.byte	0x08
	.zero		1


	//   ....[73]....
        /*059c*/ 	.word	0x00004b90
        /*05a0*/ 	.word	0x000000ff
        /*05a4*/ 	.word	0x00000050
        /*05a8*/ 	.short	0x010a
        /*05aa*/ 	.byte	0x06
	.zero		1


	//   ....[74]....
        /*05ac*/ 	.word	0x00004d30
        /*05b0*/ 	.word	0x000000ff
        /*05b4*/ 	.word	0x00000038
        /*05b8*/ 	.short	0x010b
        /*05ba*/ 	.byte	0x06
	.zero		1


	//   ....[75]....
        /*05bc*/ 	.word	0x00004da0
        /*05c0*/ 	.word	0x000000ff
        /*05c4*/ 	.word	0x00000000
        /*05c8*/ 	.short	0x0101
        /*05ca*/ 	.byte	0x08
	.zero		1


	//   ....[76]....
        /*05cc*/ 	.word	0x00004dd0
        /*05d0*/ 	.word	0x000000ff
        /*05d4*/ 	.word	0x00000058
        /*05d8*/ 	.short	0x010a
        /*05da*/ 	.byte	0x06
	.zero		1


	//   ....[77]....
        /*05dc*/ 	.word	0x00004fe0
        /*05e0*/ 	.word	0x000000ff
        /*05e4*/ 	.word	0x00000040
        /*05e8*/ 	.short	0x010b
        /*05ea*/ 	.byte	0x06
	.zero		1


	//   ....[78]....
        /*05ec*/ 	.word	0x00005000
        /*05f0*/ 	.word	0x000000ff
        /*05f4*/ 	.word	0x00000000
        /*05f8*/ 	.short	0x0101
        /*05fa*/ 	.byte	0x07
	.zero		1


	//   ....[79]....
        /*05fc*/ 	.word	0x00005030
        /*0600*/ 	.word	0x000000ff
        /*0604*/ 	.word	0x00000048
        /*0608*/ 	.short	0x010a
        /*060a*/ 	.byte	0x06
	.zero		1


	//   ....[80]....
        /*060c*/ 	.word	0x00005050
        /*0610*/ 	.word	0x000000ff
        /*0614*/ 	.word	0x00000050
        /*0618*/ 	.short	0x010a
        /*061a*/ 	.byte	0x06
	.zero		1


	//   ....[81]....
        /*061c*/ 	.word	0x00005090
        /*0620*/ 	.word	0x00000000
        /*0624*/ 	.word	0x00000058
        /*0628*/ 	.short	0x010a
        /*062a*/ 	.byte	0xff
	.zero		1


	//   ....[82]....
        /*062c*/ 	.word	0x000053f0
        /*0630*/ 	.word	0x00000000
        /*0634*/ 	.word	0x00000070
        /*0638*/ 	.short	0x010a
        /*063a*/ 	.byte	0xff
	.zero		1


	//   ....[83]....
        /*063c*/ 	.word	0x00005500
        /*0640*/ 	.word	0x00000000
        /*0644*/ 	.word	0x00000000
        /*0648*/ 	.short	0x0101
        /*064a*/ 	.byte	0xff
	.zero		1


	//   ....[84]....
        /*064c*/ 	.word	0x00005fb0
        /*0650*/ 	.word	0x000000ff
        /*0654*/ 	.word	0x00000030
        /*0658*/ 	.short	0x010a
        /*065a*/ 	.byte	0x30
	.zero		1


	//   ....[85]....
        /*065c*/ 	.word	0x00006090
        /*0660*/ 	.word	0x000000b7
        /*0664*/ 	.word	0x00000090
        /*0668*/ 	.short	0x010a
        /*066a*/ 	.byte	0xff
	.zero		1


	//   ....[86]....
        /*066c*/ 	.word	0x00006250
        /*0670*/ 	.word	0x000000ff
        /*0674*/ 	.word	0x00000030
        /*0678*/ 	.short	0x010a
        /*067a*/ 	.byte	0x30
	.zero		1


	//   ....[87]....
        /*067c*/ 	.word	0x00006380
        /*0680*/ 	.word	0x000000b7
        /*0684*/ 	.word	0x00000090
        /*0688*/ 	.short	0x010a
        /*068a*/ 	.byte	0xff
	.zero		1


	//   ....[88]....
        /*068c*/ 	.word	0x000075a0
        /*0690*/ 	.word	0x00000000
        /*0694*/ 	.word	0x00000000
        /*0698*/ 	.short	0x0101
        /*069a*/ 	.byte	0xff
	.zero		1


	//   ....[89]....
        /*069c*/ 	.word	0x000075b0
        /*06a0*/ 	.word	0x00000003
        /*06a4*/ 	.word	0x00000030
        /*06a8*/ 	.short	0x010a
        /*06aa*/ 	.byte	0xff
	.zero		1


	//   ....[90]....
        /*06ac*/ 	.word	0x00007690
        /*06b0*/ 	.word	0x00000003
        /*06b4*/ 	.word	0x00000030
        /*06b8*/ 	.short	0x010a
        /*06ba*/ 	.byte	0xff
	.zero		1


	//   ....[91]....
        /*06bc*/ 	.word	0x000089e0
        /*06c0*/ 	.word	0x00000000
        /*06c4*/ 	.word	0x00000000
        /*06c8*/ 	.short	0x0101
        /*06ca*/ 	.byte	0xff
	.zero		1


	//   ....[92]....
        /*06cc*/ 	.word	0x000089f0
        /*06d0*/ 	.word	0x00000004
        /*06d4*/ 	.word	0x00000030
        /*06d8*/ 	.short	0x010a
        /*06da*/ 	.byte	0xff
	.zero		1


	//   ....[93]....
        /*06dc*/ 	.word	0x00008ad0
        /*06e0*/ 	.word	0x00000004
        /*06e4*/ 	.word	0x00000030
        /*06e8*/ 	.short	0x010a
        /*06ea*/ 	.byte	0xff
	.zero		1


	//   ....[94]....
        /*06ec*/ 	.word	0x00008f60
        /*06f0*/ 	.word	0x000000b7
        /*06f4*/ 	.word	0x00000000
        /*06f8*/ 	.short	0x0101
        /*06fa*/ 	.byte	0xff
	.zero		1


	//   ....[95]....
        /*06fc*/ 	.word	0x00009e50
        /*0700*/ 	.word	0x00000000
        /*0704*/ 	.word	0x00000000
        /*0708*/ 	.short	0x0101
        /*070a*/ 	.byte	0xff
	.zero		1


	//   ....[96]....
        /*070c*/ 	.word	0x0000a0c0
        /*0710*/ 	.word	0x000000ff
        /*0714*/ 	.word	0x00000000
        /*0718*/ 	.short	0x0101
        /*071a*/ 	.byte	0x04
	.zero		1


	//   ....[97]....
        /*071c*/ 	.word	0x0000a0e0
        /*0720*/ 	.word	0x00000003
        /*0724*/ 	.word	0x000000c0
        /*0728*/ 	.short	0x010a
        /*072a*/ 	.byte	0xff
	.zero		1


	//   ....[98]....
        /*072c*/ 	.word	0x0000a140
        /*0730*/ 	.word	0x00000002
        /*0734*/ 	.word	0x00000018
        /*0738*/ 	.short	0x010a
        /*073a*/ 	.byte	0xff
	.zero		1


	//   ....[99]....
        /*073c*/ 	.word	0x0000a1a0
        /*0740*/ 	.word	0x00000002
        /*0744*/ 	.word	0x00000018
        /*0748*/ 	.short	0x010a
        /*074a*/ 	.byte	0xff
	.zero		1


	//   ....[100]....
        /*074c*/ 	.word	0x0000a1f0
        /*0750*/ 	.word	0x00000002
        /*0754*/ 	.word	0x00000070
        /*0758*/ 	.short	0x010a
        /*075a*/ 	.byte	0xff
	.zero		1


	//   ....[101]....
        /*075c*/ 	.word	0x0000a250
        /*0760*/ 	.word	0x00000000
        /*0764*/ 	.word	0x00000000
        /*0768*/ 	.short	0x010a
        /*076a*/ 	.byte	0xff
	.zero		1


	//   ....[102]....
        /*076c*/ 	.word	0x0000a2b0
        /*0770*/ 	.word	0x00000000
        /*0774*/ 	.word	0x00000000
        /*0778*/ 	.short	0x010a
        /*077a*/ 	.byte	0xff
	.zero		1


	//   ....[103]....
        /*077c*/ 	.word	0x0000a300
        /*0780*/ 	.word	0x00000000
        /*0784*/ 	.word	0x000000b0
        /*0788*/ 	.short	0x010a
        /*078a*/ 	.byte	0xff
	.zero		1


	//   ....[104]....
        /*078c*/ 	.word	0x0000a360
        /*0790*/ 	.word	0x00000000
        /*0794*/ 	.word	0x00000080
        /*0798*/ 	.short	0x010a
        /*079a*/ 	.byte	0xff
	.zero		1


	//   ....[105]....
        /*079c*/ 	.word	0x0000a3b0
        /*07a0*/ 	.word	0x00000000
        /*07a4*/ 	.word	0x00000070
        /*07a8*/ 	.short	0x010a
        /*07aa*/ 	.byte	0xff
	.zero		1


	//   ....[106]....
        /*07ac*/ 	.word	0x0000a410
        /*07b0*/ 	.word	0x00000000
        /*07b4*/ 	.word	0x00000080
        /*07b8*/ 	.short	0x010a
        /*07ba*/ 	.byte	0xff
	.zero		1


	//   ....[107]....
        /*07bc*/ 	.word	0x0000a470
        /*07c0*/ 	.word	0x00000004
        /*07c4*/ 	.word	0x00000008
        /*07c8*/ 	.short	0x010a
        /*07ca*/ 	.byte	0xff
	.zero		1


	//   ....[108]....
        /*07cc*/ 	.word	0x0000a550
        /*07d0*/ 	.word	0x00000002
        /*07d4*/ 	.word	0x00000008
        /*07d8*/ 	.short	0x010a
        /*07da*/ 	.byte	0xff
	.zero		1


	//   ....[109]....
        /*07dc*/ 	.word	0x0000a5a0
        /*07e0*/ 	.word	0x00000000
        /*07e4*/ 	.word	0x00000070
        /*07e8*/ 	.short	0x010a
        /*07ea*/ 	.byte	0xff
	.zero		1


	//   ....[110]....
        /*07ec*/ 	.word	0x0000a600
        /*07f0*/ 	.word	0x00000000
        /*07f4*/ 	.word	0x000000a0
        /*07f8*/ 	.short	0x010a
        /*07fa*/ 	.byte	0xff
	.zero		1


	//   ....[111]....
        /*07fc*/ 	.word	0x0000a660
        /*0800*/ 	.word	0x00000000
        /*0804*/ 	.word	0x00000000
        /*0808*/ 	.short	0x010a
        /*080a*/ 	.byte	0xff
	.zero		1


	//   ....[112]....
        /*080c*/ 	.word	0x0000a6c0
        /*0810*/ 	.word	0x00000000
        /*0814*/ 	.word	0x00000000
        /*0818*/ 	.short	0x010a
        /*081a*/ 	.byte	0xff
	.zero		1


	//   ....[113]....
        /*081c*/ 	.word	0x0000a720
        /*0820*/ 	.word	0x00000000
        /*0824*/ 	.word	0x000000d0
        /*0828*/ 	.short	0x010a
        /*082a*/ 	.byte	0xff
	.zero		1


	//   ....[114]....
        /*082c*/ 	.word	0x0000a770
        /*0830*/ 	.word	0x00000000
        /*0834*/ 	.word	0x00000070
        /*0838*/ 	.short	0x010a
        /*083a*/ 	.byte	0xff
	.zero		1


	//   ....[115]....
        /*083c*/ 	.word	0x0000a7d0
        /*0840*/ 	.word	0x00000000
        /*0844*/ 	.word	0x00000068
        /*0848*/ 	.short	0x010a
        /*084a*/ 	.byte	0xff
	.zero		1


	//   ....[116]....
        /*084c*/ 	.word	0x0000a830
        /*0850*/ 	.word	0x00000003
        /*0854*/ 	.word	0x00000048
        /*0858*/ 	.short	0x010a
        /*085a*/ 	.byte	0xff
	.zero		1


	//   ....[117]....
        /*085c*/ 	.word	0x0000a890
        /*0860*/ 	.word	0x00000003
        /*0864*/ 	.word	0x00000050
        /*0868*/ 	.short	0x010a
        /*086a*/ 	.byte	0xff
	.zero		1


	//   ....[118]....
        /*086c*/ 	.word	0x0000a8f0
        /*0870*/ 	.word	0x00000003
        /*0874*/ 	.word	0x00000058
        /*0878*/ 	.short	0x010a
        /*087a*/ 	.byte	0xff
	.zero		1


	//   ....[119]....
        /*087c*/ 	.word	0x0000a950
        /*0880*/ 	.word	0x00000000
        /*0884*/ 	.word	0x00000048
        /*0888*/ 	.short	0x010a
        /*088a*/ 	.byte	0xff
	.zero		1


	//   ....[120]....
        /*088c*/ 	.word	0x0000a9b0
        /*0890*/ 	.word	0x00000000
        /*0894*/ 	.word	0x00000050
        /*0898*/ 	.short	0x010a
        /*089a*/ 	.byte	0xff
	.zero		1


	//   ....[121]....
        /*089c*/ 	.word	0x0000aa00
        /*08a0*/ 	.word	0x00000000
        /*08a4*/ 	.word	0x00000070
        /*08a8*/ 	.short	0x010a
        /*08aa*/ 	.byte	0xff
	.zero		1


	//   ....[122]....
        /*08ac*/ 	.word	0x0000aa60
        /*08b0*/ 	.word	0x00000003
        /*08b4*/ 	.word	0x00000030
        /*08b8*/ 	.short	0x010a
        /*08ba*/ 	.byte	0xff
	.zero		1


	//   ....[123]....
        /*08bc*/ 	.word	0x0000aab0
        /*08c0*/ 	.word	0x000000b7
        /*08c4*/ 	.word	0x00000090
        /*08c8*/ 	.short	0x010a
        /*08ca*/ 	.byte	0xff
	.zero		1


	//   ....[124]....
        /*08cc*/ 	.word	0x0000ab00
        /*08d0*/ 	.word	0x00000003
        /*08d4*/ 	.word	0x00000030
        /*08d8*/ 	.short	0x010a
        /*08da*/ 	.byte	0xff
	.zero		1


	//   ....[125]....
        /*08dc*/ 	.word	0x0000ab50
        /*08e0*/ 	.word	0x00000004
        /*08e4*/ 	.word	0x00000030
        /*08e8*/ 	.short	0x010a
        /*08ea*/ 	.byte	0xff
	.zero		1


	//----- nvinfo : EIATTR_NUM_MBARRIERS
	.align		4
.L_47:
        /*08ec*/ 	.byte	0x03, 0x38
        /*08ee*/ 	.short	0x001b


	//----- nvinfo : EIATTR_EXIT_INSTR_OFFSETS
	.align		4
        /*08f0*/ 	.byte	0x04, 0x1c
        /*08f2*/ 	.short	(.L_49 - .L_48)


	//   ....[0]....
.L_48:
        /*08f4*/ 	.word	0x00002880


	//   ....[1]....
        /*08f8*/ 	.word	0x00002d80


	//   ....[2]....
        /*08fc*/ 	.word	0x00002de0


	//   ....[3]....
        /*0900*/ 	.word	0x00004200


	//   ....[4]....
        /*0904*/ 	.word	0x000050c0


	//   ....[5]....
        /*0908*/ 	.word	0x00005100


	//   ....[6]....
        /*090c*/ 	.word	0x00009fb0


	//   ....[7]....
        /*0910*/ 	.word	0x0000a030


	//   ....[8]....
        /*0914*/ 	.word	0x0000a060


	//   ....[9]....
        /*0918*/ 	.word	0x0000a0d0


	//----- nvinfo : EIATTR_MAX_THREADS
	.align		4
.L_49:
        /*091c*/ 	.byte	0x04, 0x05
        /*091e*/ 	.short	(.L_51 - .L_50)
.L_50:
        /*0920*/ 	.word	0x00000100
        /*0924*/ 	.word	0x00000001
        /*0928*/ 	.word	0x00000001


	//----- nvinfo : EIATTR_CRS_STACK_SIZE
	.align		4
.L_51:
        /*092c*/ 	.byte	0x04, 0x1e
        /*092e*/ 	.short	(.L_53 - .L_52)
.L_52:
        /*0930*/ 	.word	0x00000000


	//----- nvinfo : EIATTR_CBANK_PARAM_SIZE
	.align		4
.L_53:
        /*0934*/ 	.byte	0x03, 0x19
        /*0936*/ 	.short	0x0800


	//----- nvinfo : EIATTR_PARAM_CBANK
	.align		4
        /*0938*/ 	.byte	0x04, 0x0a
        /*093a*/ 	.short	(.L_55 - .L_54)
	.align		4
.L_54:
        /*093c*/ 	.word	index@(.nv.constant0._ZN7cutlass13device_kernelINS_4gemm6kernel13GemmUniversalIN4cute5tupleIJiiiiEEENS1_10collective13CollectiveMmaINS1_35MainloopSm100TmaUmmaWarpSpecializedILi3ELi2ELi2ENS5_IJNS4_1CILi2EEENSA_ILi1EEESC_EEEEENS5_IJNSA_ILi256EEENSA_ILi192EEENSA_ILi128EEEEEENS_10bfloat16_tENS5_IJlSC_lEEESJ_SK_NS4_8TiledMMAINS4_8MMA_AtomIJNS4_26SM100_MMA_F16BF16_2x1SM_SSISJ_SJ_fLi256ELi192ELNS4_4UMMA5MajorE0ELSP_0ELNSO_7ScaleInE0ELSQ_0EEEEEENS4_6LayoutINS5_IJSC_SC_SC_EEENS5_IJNSA_ILi0EEESV_SV_EEEEENS5_IJNS4_10UnderscoreESY_SY_EEEEENS4_18SM100_TMA_2SM_LOADENS4_14ComposedLayoutINS4_7SwizzleILi3ELi4ELi3EEENS4_18smem_ptr_flag_bitsILi16EEENST_INS5_IJNSA_ILi8EEENSA_ILi64EEEEEENS5_IJS18_SC_EEEEEEEvNS4_8identityES11_S1C_vS1D_EENS_8epilogue10collective18CollectiveEpilogueINS1F_23Sm100TmaWarpSpecializedILi3ELi2ELi64ELb1ELb0EEEJNS5_IJSH_SG_SH_EEENS5_IJNST_ISH_SC_EENST_IS18_SC_EEEEESJ_SK_SJ_SK_NS1F_6fusion15FusionCallbacksIS1J_NS1O_17LinearCombinationISJ_fSJ_fLNS_15FloatRoundStyleE2EEES1K_S1N_JEEENS4_5SM1004TMEM4LOAD26SM100_TMEM_LOAD_32dp32b64xENS4_13SM90_TMA_LOADES1C_NS4_39AutoVectorizingCopyWithAssumedAlignmentILi128EEENS4_14SM90_TMA_STOREES1C_S20_S20_EEEvvEEEEvNT_6ParamsE)
        /*0940*/ 	.short	0x0380
        /*0942*/ 	.short	0x0800


	//----- nvinfo : EIATTR_SW_WAR
	.align		4
.L_55:
        /*0944*/ 	.byte	0x04, 0x36
        /*0946*/ 	.short	(.L_57 - .L_56)
.L_56:
        /*0948*/ 	.word	0x00000008
.L_57:


//--------------------- .nv.callgraph             --------------------------
	.section	.nv.callgraph,"",@"SHT_CUDA_CALLGRAPH"
	.align	4
	.sectionentsize	8
	.align		4
        /*0000*/ 	.word	0x00000000
	.align		4
        /*0004*/ 	.word	0xffffffff
	.align		4
        /*0008*/ 	.word	index@(_ZN7cutlass13device_kernelINS_4gemm6kernel13GemmUniversalIN4cute5tupleIJiiiiEEENS1_10collective13CollectiveMmaINS1_35MainloopSm100TmaUmmaWarpSpecializedILi3ELi2ELi2ENS5_IJNS4_1CILi2EEENSA_ILi1EEESC_EEEEENS5_IJNSA_ILi256EEENSA_ILi192EEENSA_ILi128EEEEEENS_10bfloat16_tENS5_IJlSC_lEEESJ_SK_NS4_8TiledMMAINS4_8MMA_AtomIJNS4_26SM100_MMA_F16BF16_2x1SM_SSISJ_SJ_fLi256ELi192ELNS4_4UMMA5MajorE0ELSP_0ELNSO_7ScaleInE0ELSQ_0EEEEEENS4_6LayoutINS5_IJSC_SC_SC_EEENS5_IJNSA_ILi0EEESV_SV_EEEEENS5_IJNS4_10UnderscoreESY_SY_EEEEENS4_18SM100_TMA_2SM_LOADENS4_14ComposedLayoutINS4_7SwizzleILi3ELi4ELi3EEENS4_18smem_ptr_flag_bitsILi16EEENST_INS5_IJNSA_ILi8EEENSA_ILi64EEEEEENS5_IJS18_SC_EEEEEEEvNS4_8identityES11_S1C_vS1D_EENS_8epilogue10collective18CollectiveEpilogueINS1F_23Sm100TmaWarpSpecializedILi3ELi2ELi64ELb1ELb0EEEJNS5_IJSH_SG_SH_EEENS5_IJNST_ISH_SC_EENST_IS18_SC_EEEEESJ_SK_SJ_SK_NS1F_6fusion15FusionCallbacksIS1J_NS1O_17LinearCombinationISJ_fSJ_fLNS_15FloatRoundStyleE2EEES1K_S1N_JEEENS4_5SM1004TMEM4LOAD26SM100_TMEM_LOAD_32dp32b64xENS4_13SM90_TMA_LOADES1C_NS4_39AutoVectorizingCopyWithAssumedAlignmentILi128EEENS4_14SM90_TMA_STOREES1C_S20_S20_EEEvvEEEEvNT_6ParamsE)
	.align		4
        /*000c*/ 	.word	index@(__assertfail)
	.align		4
        /*0010*/ 	.word	0x00000000
	.align		4
        /*0014*/ 	.word	0xfffffffe
	.align		4
        /*0018*/ 	.word	0x00000000
	.align		4
        /*001c*/ 	.word	0xfffffffd
	.align		4
        /*0020*/ 	.word	0x00000000
	.align		4
        /*0024*/ 	.word	0xfffffffc


//--------------------- .nv.constant4             --------------------------
	.section	.nv.constant4,"a",@progbits
	.align	8
	.align		8
.nv.constant4:
        /*0000*/ 	.dword	__assertfail
	.align		8
        /*0008*/ 	.dword	__unnamed_1
	.align		8
        /*0010*/ 	.dword	__unnamed_2
	.align		8
        /*0018*/ 	.dword	_ZN40_INTERNAL_fb097c07_4_k_cu_61deed16_293614cuda3std3__45__cpo5beginE
	.align		8
        /*0020*/ 	.dword	_ZN40_INTERNAL_fb097c07_4_k_cu_61deed16_293614cuda3std3__45__cpo3endE
	.align		8
        /*0028*/ 	.dword	_ZN40_INTERNAL_fb097c07_4_k_cu_61deed16_293614cuda3std3__45__cpo6cbeginE
	.align		8
        /*0030*/ 	.dword	_ZN40_INTERNAL_fb097c07_4_k_cu_61deed16_293614cuda3std3__45__cpo4cendE
	.align		8
        /*0038*/ 	.dword	_ZN40_INTERNAL_fb097c07_4_k_cu_61deed16_293614cuda3std3__442_GLOBAL__N__fb097c07_4_k_cu_61deed16_293616ignoreE
	.align		8
        /*0040*/ 	.dword	_ZN40_INTERNAL_fb097c07_4_k_cu_61deed16_293614cuda3std3__419piecewise_constructE
	.align		8
        /*0048*/ 	.dword	_ZN40_INTERNAL_fb097c07_4_k_cu_61deed16_293614cuda3std3__48in_placeE
	.align		8
        /*0050*/ 	.dword	_ZN40_INTERNAL_fb097c07_4_k_cu_61deed16_293614cuda3std6ranges3__45__cpo4swapE
	.align		8
        /*0058*/ 	.dword	_ZN40_INTERNAL_fb097c07_4_k_cu_61deed16_293614cuda3std6ranges3__45__cpo9iter_moveE
	.align		8
        /*0060*/ 	.dword	_ZN40_INTERNAL_fb097c07_4_k_cu_61deed16_293614cute7productE
	.align		8
        /*0068*/ 	.dword	_ZN40_INTERNAL_fb097c07_4_k_cu_61deed16_293614cute1_E
	.align		8
        /*0070*/ 	.dword	$str$25
	.align		8
        /*0078*/ 	.dword	$str$26
	.align		8
        /*0080*/ 	.dword	$str$27
	.align		8
        /*0088*/ 	.dword	$str$28


//--------------------- .text._ZN7cutlass13device_kernelINS_4gemm6kernel13GemmUniversalIN4cute5tupleIJiiiiEEENS1_10collective13CollectiveMmaINS1_35MainloopSm100TmaUmmaWarpSpecializedILi3ELi2ELi2ENS5_IJNS4_1CILi2EEENSA_ILi1EEESC_EEEEENS5_IJNSA_ILi256EEENSA_ILi192EEENSA_ILi128EEEEEENS_10bfloat16_tENS5_IJlSC_lEEESJ_SK_NS4_8TiledMMAINS4_8MMA_AtomIJNS4_26SM100_MMA_F16BF16_2x1SM_SSISJ_SJ_fLi256ELi192ELNS4_4UMMA5MajorE0ELSP_0ELNSO_7ScaleInE0ELSQ_0EEEEEENS4_6LayoutINS5_IJSC_SC_SC_EEENS5_IJNSA_ILi0EEESV_SV_EEEEENS5_IJNS4_10UnderscoreESY_SY_EEEEENS4_18SM100_TMA_2SM_LOADENS4_14ComposedLayoutINS4_7SwizzleILi3ELi4ELi3EEENS4_18smem_ptr_flag_bitsILi16EEENST_INS5_IJNSA_ILi8EEENSA_ILi64EEEEEENS5_IJS18_SC_EEEEEEEvNS4_8identityES11_S1C_vS1D_EENS_8epilogue10collective18CollectiveEpilogueINS1F_23Sm100TmaWarpSpecializedILi3ELi2ELi64ELb1ELb0EEEJNS5_IJSH_SG_SH_EEENS5_IJNST_ISH_SC_EENST_IS18_SC_EEEEESJ_SK_SJ_SK_NS1F_6fusion15FusionCallbacksIS1J_NS1O_17LinearCombinationISJ_fSJ_fLNS_15FloatRoundStyleE2EEES1K_S1N_JEEENS4_5SM1004TMEM4LOAD26SM100_TMEM_LOAD_32dp32b64xENS4_13SM90_TMA_LOADES1C_NS4_39AutoVectorizingCopyWithAssumedAlignmentILi128EEENS4_14SM90_TMA_STOREES1C_S20_S20_EEEvvEEEEvNT_6ParamsE --------------------------
	.section	.text._ZN7cutlass13device_kernelINS_4gemm6kernel13GemmUniversalIN4cute5tupleIJiiiiEEENS1_10collective13CollectiveMmaINS1_35MainloopSm100TmaUmmaWarpSpecializedILi3ELi2ELi2ENS5_IJNS4_1CILi2EEENSA_ILi1EEESC_EEEEENS5_IJNSA_ILi256EEENSA_ILi192EEENSA_ILi128EEEEEENS_10bfloat16_tENS5_IJlSC_lEEESJ_SK_NS4_8TiledMMAINS4_8MMA_AtomIJNS4_26SM100_MMA_F16BF16_2x1SM_SSISJ_SJ_fLi256ELi192ELNS4_4UMMA5MajorE0ELSP_0ELNSO_7ScaleInE0ELSQ_0EEEEEENS4_6LayoutINS5_IJSC_SC_SC_EEENS5_IJNSA_ILi0EEESV_SV_EEEEENS5_IJNS4_10UnderscoreESY_SY_EEEEENS4_18SM100_TMA_2SM_LOADENS4_14ComposedLayoutINS4_7SwizzleILi3ELi4ELi3EEENS4_18smem_ptr_flag_bitsILi16EEENST_INS5_IJNSA_ILi8EEENSA_ILi64EEEEEENS5_IJS18_SC_EEEEEEEvNS4_8identityES11_S1C_vS1D_EENS_8epilogue10collective18CollectiveEpilogueINS1F_23Sm100TmaWarpSpecializedILi3ELi2ELi64ELb1ELb0EEEJNS5_IJSH_SG_SH_EEENS5_IJNST_ISH_SC_EENST_IS18_SC_EEEEESJ_SK_SJ_SK_NS1F_6fusion15FusionCallbacksIS1J_NS1O_17LinearCombinationISJ_fSJ_fLNS_15FloatRoundStyleE2EEES1K_S1N_JEEENS4_5SM1004TMEM4LOAD26SM100_TMEM_LOAD_32dp32b64xENS4_13SM90_TMA_LOADES1C_NS4_39AutoVectorizingCopyWithAssumedAlignmentILi128EEENS4_14SM90_TMA_STOREES1C_S20_S20_EEEvvEEEEvNT_6ParamsE,"ax",@progbits
	.align	128
.text._ZN7cutlass13device_kernelINS_4gemm6kernel13GemmUniversalIN4cute5tupleIJiiiiEEENS1_10collective13CollectiveMmaINS1_35MainloopSm100TmaUmmaWarpSpecializedILi3ELi2ELi2ENS5_IJNS4_1CILi2EEENSA_ILi1EEESC_EEEEENS5_IJNSA_ILi256EEENSA_ILi192EEENSA_ILi128EEEEEENS_10bfloat16_tENS5_IJlSC_lEEESJ_SK_NS4_8TiledMMAINS4_8MMA_AtomIJNS4_26SM100_MMA_F16BF16_2x1SM_SSISJ_SJ_fLi256ELi192ELNS4_4UMMA5MajorE0ELSP_0ELNSO_7ScaleInE0ELSQ_0EEEEEENS4_6LayoutINS5_IJSC_SC_SC_EEENS5_IJNSA_ILi0EEESV_SV_EEEEENS5_IJNS4_10UnderscoreESY_SY_EEEEENS4_18SM100_TMA_2SM_LOADENS4_14ComposedLayoutINS4_7SwizzleILi3ELi4ELi3EEENS4_18smem_ptr_flag_bitsILi16EEENST_INS5_IJNSA_ILi8EEENSA_ILi64EEEEEENS5_IJS18_SC_EEEEEEEvNS4_8identityES11_S1C_vS1D_EENS_8epilogue10collective18CollectiveEpilogueINS1F_23Sm100TmaWarpSpecializedILi3ELi2ELi64ELb1ELb0EEEJNS5_IJSH_SG_SH_EEENS5_IJNST_ISH_SC_EENST_IS18_SC_EEEEESJ_SK_SJ_SK_NS1F_6fusion15FusionCallbacksIS1J_NS1O_17LinearCombinationISJ_fSJ_fLNS_15FloatRoundStyleE2EEES1K_S1N_JEEENS4_5SM1004TMEM4LOAD26SM100_TMEM_LOAD_32dp32b64xENS4_13SM90_TMA_LOADES1C_NS4_39AutoVectorizingCopyWithAssumedAlignmentILi128EEENS4_14SM90_TMA_STOREES1C_S20_S20_EEEvvEEEEvNT_6ParamsE:
        .type           _ZN7cutlass13device_kernelINS_4gemm6kernel13GemmUniversalIN4cute5tupleIJiiiiEEENS1_10collective13CollectiveMmaINS1_35MainloopSm100TmaUmmaWarpSpecializedILi3ELi2ELi2ENS5_IJNS4_1CILi2EEENSA_ILi1EEESC_EEEEENS5_IJNSA_ILi256EEENSA_ILi192EEENSA_ILi128EEEEEENS_10bfloat16_tENS5_IJlSC_lEEESJ_SK_NS4_8TiledMMAINS4_8MMA_AtomIJNS4_26SM100_MMA_F16BF16_2x1SM_SSISJ_SJ_fLi256ELi192ELNS4_4UMMA5MajorE0ELSP_0ELNSO_7ScaleInE0ELSQ_0EEEEEENS4_6LayoutINS5_IJSC_SC_SC_EEENS5_IJNSA_ILi0EEESV_SV_EEEEENS5_IJNS4_10UnderscoreESY_SY_EEEEENS4_18SM100_TMA_2SM_LOADENS4_14ComposedLayoutINS4_7SwizzleILi3ELi4ELi3EEENS4_18smem_ptr_flag_bitsILi16EEENST_INS5_IJNSA_ILi8EEENSA_ILi64EEEEEENS5_IJS18_SC_EEEEEEEvNS4_8identityES11_S1C_vS1D_EENS_8epilogue10collective18CollectiveEpilogueINS1F_23Sm100TmaWarpSpecializedILi3ELi2ELi64ELb1ELb0EEEJNS5_IJSH_SG_SH_EEENS5_IJNST_ISH_SC_EENST_IS18_SC_EEEEESJ_SK_SJ_SK_NS1F_6fusion15FusionCallbacksIS1J_NS1O_17LinearCombinationISJ_fSJ_fLNS_15FloatRoundStyleE2EEES1K_S1N_JEEENS4_5SM1004TMEM4LOAD26SM100_TMEM_LOAD_32dp32b64xENS4_13SM90_TMA_LOADES1C_NS4_39AutoVectorizingCopyWithAssumedAlignmentILi128EEENS4_14SM90_TMA_STOREES1C_S20_S20_EEEvvEEEEvNT_6ParamsE,@function
        .size           _ZN7cutlass13device_kernelINS_4gemm6kernel13GemmUniversalIN4cute5tupleIJiiiiEEENS1_10collective13CollectiveMmaINS1_35MainloopSm100TmaUmmaWarpSpecializedILi3ELi2ELi2ENS5_IJNS4_1CILi2EEENSA_ILi1EEESC_EEEEENS5_IJNSA_ILi256EEENSA_ILi192EEENSA_ILi128EEEEEENS_10bfloat16_tENS5_IJlSC_lEEESJ_SK_NS4_8TiledMMAINS4_8MMA_AtomIJNS4_26SM100_MMA_F16BF16_2x1SM_SSISJ_SJ_fLi256ELi192ELNS4_4UMMA5MajorE0ELSP_0ELNSO_7ScaleInE0ELSQ_0EEEEEENS4_6LayoutINS5_IJSC_SC_SC_EEENS5_IJNSA_ILi0EEESV_SV_EEEEENS5_IJNS4_10UnderscoreESY_SY_EEEEENS4_18SM100_TMA_2SM_LOADENS4_14ComposedLayoutINS4_7SwizzleILi3ELi4ELi3EEENS4_18smem_ptr_flag_bitsILi16EEENST_INS5_IJNSA_ILi8EEENSA_ILi64EEEEEENS5_IJS18_SC_EEEEEEEvNS4_8identityES11_S1C_vS1D_EENS_8epilogue10collective18CollectiveEpilogueINS1F_23Sm100TmaWarpSpecializedILi3ELi2ELi64ELb1ELb0EEEJNS5_IJSH_SG_SH_EEENS5_IJNST_ISH_SC_EENST_IS18_SC_EEEEESJ_SK_SJ_SK_NS1F_6fusion15FusionCallbacksIS1J_NS1O_17LinearCombinationISJ_fSJ_fLNS_15FloatRoundStyleE2EEES1K_S1N_JEEENS4_5SM1004TMEM4LOAD26SM100_TMEM_LOAD_32dp32b64xENS4_13SM90_TMA_LOADES1C_NS4_39AutoVectorizingCopyWithAssumedAlignmentILi128EEENS4_14SM90_TMA_STOREES1C_S20_S20_EEEvvEEEEvNT_6ParamsE,(.L_x_175 - _ZN7cutlass13device_kernelINS_4gemm6kernel13GemmUniversalIN4cute5tupleIJiiiiEEENS1_10collective13CollectiveMmaINS1_35MainloopSm100TmaUmmaWarpSpecializedILi3ELi2ELi2ENS5_IJNS4_1CILi2EEENSA_ILi1EEESC_EEEEENS5_IJNSA_ILi256EEENSA_ILi192EEENSA_ILi128EEEEEENS_10bfloat16_tENS5_IJlSC_lEEESJ_SK_NS4_8TiledMMAINS4_8MMA_AtomIJNS4_26SM100_MMA_F16BF16_2x1SM_SSISJ_SJ_fLi256ELi192ELNS4_4UMMA5MajorE0ELSP_0ELNSO_7ScaleInE0ELSQ_0EEEEEENS4_6LayoutINS5_IJSC_SC_SC_EEENS5_IJNSA_ILi0EEESV_SV_EEEEENS5_IJNS4_10UnderscoreESY_SY_EEEEENS4_18SM100_TMA_2SM_LOADENS4_14ComposedLayoutINS4_7SwizzleILi3ELi4ELi3EEENS4_18smem_ptr_flag_bitsILi16EEENST_INS5_IJNSA_ILi8EEENSA_ILi64EEEEEENS5_IJS18_SC_EEEEEEEvNS4_8identityES11_S1C_vS1D_EENS_8epilogue10collective18CollectiveEpilogueINS1F_23Sm100TmaWarpSpecializedILi3ELi2ELi64ELb1ELb0EEEJNS5_IJSH_SG_SH_EEENS5_IJNST_ISH_SC_EENST_IS18_SC_EEEEESJ_SK_SJ_SK_NS1F_6fusion15FusionCallbacksIS1J_NS1O_17LinearCombinationISJ_fSJ_fLNS_15FloatRoundStyleE2EEES1K_S1N_JEEENS4_5SM1004TMEM4LOAD26SM100_TMEM_LOAD_32dp32b64xENS4_13SM90_TMA_LOADES1C_NS4_39AutoVectorizingCopyWithAssumedAlignmentILi128EEENS4_14SM90_TMA_STOREES1C_S20_S20_EEEvvEEEEvNT_6ParamsE)
        .other          _ZN7cutlass13device_kernelINS_4gemm6kernel13GemmUniversalIN4cute5tupleIJiiiiEEENS1_10collective13CollectiveMmaINS1_35MainloopSm100TmaUmmaWarpSpecializedILi3ELi2ELi2ENS5_IJNS4_1CILi2EEENSA_ILi1EEESC_EEEEENS5_IJNSA_ILi256EEENSA_ILi192EEENSA_ILi128EEEEEENS_10bfloat16_tENS5_IJlSC_lEEESJ_SK_NS4_8TiledMMAINS4_8MMA_AtomIJNS4_26SM100_MMA_F16BF16_2x1SM_SSISJ_SJ_fLi256ELi192ELNS4_4UMMA5MajorE0ELSP_0ELNSO_7ScaleInE0ELSQ_0EEEEEENS4_6LayoutINS5_IJSC_SC_SC_EEENS5_IJNSA_ILi0EEESV_SV_EEEEENS5_IJNS4_10UnderscoreESY_SY_EEEEENS4_18SM100_TMA_2SM_LOADENS4_14ComposedLayoutINS4_7SwizzleILi3ELi4ELi3EEENS4_18smem_ptr_flag_bitsILi16EEENST_INS5_IJNSA_ILi8EEENSA_ILi64EEEEEENS5_IJS18_SC_EEEEEEEvNS4_8identityES11_S1C_vS1D_EENS_8epilogue10collective18CollectiveEpilogueINS1F_23Sm100TmaWarpSpecializedILi3ELi2ELi64ELb1ELb0EEEJNS5_IJSH_SG_SH_EEENS5_IJNST_ISH_SC_EENST_IS18_SC_EEEEESJ_SK_SJ_SK_NS1F_6fusion15FusionCallbacksIS1J_NS1O_17LinearCombinationISJ_fSJ_fLNS_15FloatRoundStyleE2EEES1K_S1N_JEEENS4_5SM1004TMEM4LOAD26SM100_TMEM_LOAD_32dp32b64xENS4_13SM90_TMA_LOADES1C_NS4_39AutoVectorizingCopyWithAssumedAlignmentILi128EEENS4_14SM90_TMA_STOREES1C_S20_S20_EEEvvEEEEvNT_6ParamsE,@"STO_CUDA_ENTRY STV_DEFAULT"
_ZN7cutlass13device_kernelINS_4gemm6kernel13GemmUniversalIN4cute5tupleIJiiiiEEENS1_10collective13CollectiveMmaINS1_35MainloopSm100TmaUmmaWarpSpecializedILi3ELi2ELi2ENS5_IJNS4_1CILi2EEENSA_ILi1EEESC_EEEEENS5_IJNSA_ILi256EEENSA_ILi192EEENSA_ILi128EEEEEENS_10bfloat16_tENS5_IJlSC_lEEESJ_SK_NS4_8TiledMMAINS4_8MMA_AtomIJNS4_26SM100_MMA_F16BF16_2x1SM_SSISJ_SJ_fLi256ELi192ELNS4_4UMMA5MajorE0ELSP_0ELNSO_7ScaleInE0ELSQ_0EEEEEENS4_6LayoutINS5_IJSC_SC_SC_EEENS5_IJNSA_ILi0EEESV_SV_EEEEENS5_IJNS4_10UnderscoreESY_SY_EEEEENS4_18SM100_TMA_2SM_LOADENS4_14ComposedLayoutINS4_7SwizzleILi3ELi4ELi3EEENS4_18smem_ptr_flag_bitsILi16EEENST_INS5_IJNSA_ILi8EEENSA_ILi64EEEEEENS5_IJS18_SC_EEEEEEEvNS4_8identityES11_S1C_vS1D_EENS_8epilogue10collective18CollectiveEpilogueINS1F_23Sm100TmaWarpSpecializedILi3ELi2ELi64ELb1ELb0EEEJNS5_IJSH_SG_SH_EEENS5_IJNST_ISH_SC_EENST_IS18_SC_EEEEESJ_SK_SJ_SK_NS1F_6fusion15FusionCallbacksIS1J_NS1O_17LinearCombinationISJ_fSJ_fLNS_15FloatRoundStyleE2EEES1K_S1N_JEEENS4_5SM1004TMEM4LOAD26SM100_TMEM_LOAD_32dp32b64xENS4_13SM90_TMA_LOADES1C_NS4_39AutoVectorizingCopyWithAssumedAlignmentILi128EEENS4_14SM90_TMA_STOREES1C_S20_S20_EEEvvEEEEvNT_6ParamsE:
[----:B------:R-:W1:Y:S01]  /*0000*/  LDC R1, c[0x0][0x37c] ;  /* 0x0000df00ff017b82 */ /* 0x000e620000000800 */
[----:B------:R-:W2:Y:S01]  /*0010*/  S2R R170, SR_TID.X ;  /* 0x0000000000aa7919 */ /* 0x000ea20000002100 */
[----:B------:R-:W3:Y:S06]  /*0020*/  LDCU.64 UR4, c[0x0][0x890] ;  /* 0x00011200ff0477ac */ /* 0x000eec0008000a00 */
[----:B------:R-:W4:Y:S01]  /*0030*/  S2UR UR37, SR_CgaCtaId ;  /* 0x00000000002579c3 */ /* 0x000f220000008800 */
[----:B------:R-:W-:Y:S02]  /*0040*/  PRMT R155, RZ, 0x7610, R155 ;  /* 0x00007610ff9b7816 */ /* 0x000fe4000000009b */
[----:B------:R-:W-:Y:S01]  /*0050*/  ELECT P1, URZ, PT ;  /* 0x0000000000ff782f */ /* 0x000fe20003820000 */
[----:B------:R-:W1:Y:S01]  /*0060*/  LDCU.64 UR46, c[0x0][0x358] ;  /* 0x00006b00ff2e77ac */ /* 0x000e620008000a00 */
[----:B---3--:R-:W-:-:S04]  /*0070*/  UISETP.NE.U32.AND UP0, UPT, UR4, URZ, UPT ;  /* 0x000000ff0400728c */ /* 0x008fc8000bf05070 */
[----:B------:R-:W-:Y:S02]  /*0080*/  UISETP.NE.AND.EX UP0, UPT, UR5, URZ, UPT, UP0 ;  /* 0x000000ff0500728c */ /* 0x000fe4000bf05300 */
[----:B----4-:R-:W-:Y:S02]  /*0090*/  ULOP3.LUT UR9, UR37, 0x1, URZ, 0xc0, !UPT ;  /* 0x0000000125097892 */ /* 0x010fe4000f8ec0ff */
[----:B------:R-:W-:Y:S01]  /*00a0*/  ULOP3.LUT UR8, UR37, 0x1, URZ, 0x3c, !UPT ;  /* 0x0000000125087892 */ /* 0x000fe2000f8e3cff */
[----:B--2---:R-:W-:-:S05]  /*00b0*/  SHF.R.U32.HI R162, RZ, 0x5, R170 ;  /* 0x00000005ffa27819 */ /* 0x004fca00000116aa */
[----:B------:R-:W2:Y:S02]  /*00c0*/  SHFL.IDX PT, R0, R162, RZ, 0x1f ;  /* 0x00001fffa2007589 */ /* 0x000ea400000e0000 */
[----:B--2---:R-:W-:Y:S01]  /*00d0*/  R2UR UR10, R0 ;  /* 0x00000000000a72ca */ /* 0x004fe200000e0000 */
[----:B-1----:R-:W-:-:S14]  /*00e0*/  BRA.U UP0, `(.L_x_0) ;  /* 0x00000001002c7547 */ /* 0x002fdc000b800000 */
[----:B------:R-:W1:Y:S02]  /*00f0*/  LDCU.64 UR6, c[0x0][0x888] ;  /* 0x00011100ff0677ac */ /* 0x000e640008000a00 */
[----:B-1----:R-:W-:-:S04]  /*0100*/  UISETP.NE.U32.AND UP0, UPT, UR6, URZ, UPT ;  /* 0x000000ff0600728c */ /* 0x002fc8000bf05070 */
[----:B------:R-:W-:-:S09]  /*0110*/  UISETP.NE.AND.EX UP0, UPT, UR7, URZ, UPT, UP0 ;  /* 0x000000ff0700728c */ /* 0x000fd2000bf05300 */
[----:B------:R-:W-:Y:S05]  /*0120*/  BRA.U !UP0, `(.L_x_1) ;  /* 0x0000000108107547 */ /* 0x000fea000b800000 */
[----:B------:R-:W1:Y:S02]  /*0130*/  LDC.64 R2, c[0x0][0x888] ;  /* 0x00022200ff027b82 */ /* 0x000e640000000a00 */
[----:B-1----:R1:W5:Y:S01]  /*0140*/  LDG.E R81, desc[UR46][R2.64] ;  /* 0x0000002e02517981 */ /* 0x002362000c1e1900 */
[----:B------:R-:W-:Y:S01]  /*0150*/  HFMA2 R155, -RZ, RZ, 0, 5.9604644775390625e-08 ;  /* 0x00000001ff9b7431 */ /* 0x000fe200000001ff */
[----:B------:R-:W-:Y:S05]  /*0160*/  BRA `(.L_x_0) ;  /* 0x00000000000c7947 */ /* 0x000fea0003800000 */
.L_x_1:
[----:B------:R-:W1:Y:S01]  /*0170*/  LDCU UR6, c[0x0][0x880] ;  /* 0x00011000ff0677ac */ /* 0x000e620008000800 */
[----:B------:R-:W-:Y:S01]  /*0180*/  HFMA2 R155, -RZ, RZ, 0, 5.9604644775390625e-08 ;  /* 0x00000001ff9b7431 */ /* 0x000fe200000001ff */
[----:B-1----:R-:W-:-:S07]  /*0190*/  MOV R81, UR6 ;  /* 0x0000000600517c02 */ /* 0x002fce0008000f00 */
.L_x_0:
[----:B------:R-:W2:Y:S02]  /*01a0*/  LDCU.64 UR6, c[0x0][0x8b0] ;  /* 0x00011600ff0677ac */ /* 0x000ea40008000a00 */
[----:B--2---:R-:W-:-:S04]  /*01b0*/  UISETP.NE.U32.AND UP0, UPT, UR6, URZ, UPT ;  /* 0x000000ff0600728c */ /* 0x004fc8000bf05070 */
[----:B------:R-:W-:-:S09]  /*01c0*/  UISETP.NE.AND.EX UP0, UPT, UR7, URZ, UPT, UP0 ;  /* 0x000000ff0700728c */ /* 0x000fd2000bf05300 */
[----:B------:R-:W-:Y:S05]  /*01d0*/  BRA.U UP0, `(.L_x_2) ;  /* 0x0000000100247547 */ /* 0x000fea000b800000 */
[----:B------:R-:W2:Y:S02]  /*01e0*/  LDCU.64 UR6, c[0x0][0x8a8] ;  /* 0x00011500ff0677ac */ /* 0x000ea40008000a00 */
[----:B--2---:R-:W-:-:S04]  /*01f0*/  UISETP.NE.U32.AND UP0, UPT, UR6, URZ, UPT ;  /* 0x000000ff0600728c */ /* 0x004fc8000bf05070 */
[----:B------:R-:W-:-:S09]  /*0200*/  UISETP.NE.AND.EX UP0, UPT, UR7, URZ, UPT, UP0 ;  /* 0x000000ff0700728c */ /* 0x000fd2000bf05300 */
[----:B------:R-:W-:Y:S05]  /*0210*/  BRA.U !UP0, `(.L_x_3) ;  /* 0x00000001080c7547 */ /* 0x000fea000b800000 */
[----:B------:R-:W2:Y:S02]  /*0220*/  LDC.64 R76, c[0x0][0x8a8] ;  /* 0x00022a00ff4c7b82 */ /* 0x000ea40000000a00 */
[----:B--2---:R2:W5:Y:S01]  /*0230*/  LDG.E R76, desc[UR46][R76.64] ;  /* 0x0000002e4c4c7981 */ /* 0x004562000c1e1900 */
[----:B------:R-:W-:Y:S05]  /*0240*/  BRA `(.L_x_2) ;  /* 0x0000000000087947 */ /* 0x000fea0003800000 */
.L_x_3:
[----:B------:R-:W2:Y:S02]  /*0250*/  LDCU UR6, c[0x0][0x8a0] ;  /* 0x00011400ff0677ac */ /* 0x000ea40008000800 */
[----:B--2---:R-:W-:Y:S02]  /*0260*/  MOV R76, UR6 ;  /* 0x00000006004c7c02 */ /* 0x004fe40008000f00 */
.L_x_2:
[----:B------:R-:W-:Y:S01]  /*0270*/  IMAD.U32 R0, RZ, RZ, UR10 ;  /* 0x0000000aff007e24 */ /* 0x000fe2000f8e00ff */
[----:B------:R-:W-:Y:S04]  /*0280*/  BSSY.RECONVERGENT B0, `(.L_x_4) ;  /* 0x000000c000007945 */ /* 0x000fe80003800200 */
[C---:B------:R-:W-:Y:S02]  /*0290*/  ISETP.NE.OR P2, PT, R0.reuse, 0x1, !P1 ;  /* 0x000000010000780c */ /* 0x040fe40004f45670 */
[----:B------:R-:W-:-:S11]  /*02a0*/  ISETP.NE.OR P0, PT, R0, 0x3, !P1 ;  /* 0x000000030000780c */ /* 0x000fd60004f05670 */
[----:B------:R-:W-:Y:S05]  /*02b0*/  @P2 BRA `(.L_x_5) ;  /* 0x0000000000202947 */ /* 0x000fea0003800000 */
[----:B------:R-:W3:Y:S02]  /*02c0*/  LDCU.64 UR6, c[0x0][0x348] ;  /* 0x00006900ff0677ac */ /* 0x000ee40008000a00 */
[----:B---3--:R-:W-:Y:S02]  /*02d0*/  UIADD3 UR12, UP1, UPT, UR6, 0x80, URZ ;  /* 0x00000080060c7890 */ /* 0x008fe4000ff3e0ff */
[----:B------:R-:W-:Y:S02]  /*02e0*/  UIADD3 UR6, UP0, UPT, UR6, 0x180, URZ ;  /* 0x0000018006067890 */ /* 0x000fe4000ff1e0ff */
[----:B------:R-:W-:Y:S02]  /*02f0*/  UIADD3.X UR13, UPT, UPT, URZ, UR7, URZ, UP1, !UPT ;  /* 0x00000007ff0d7290 */ /* 0x000fe40008ffe4ff */
[----:B------:R-:W-:-:S07]  /*0300*/  UIADD3.X UR7, UPT, UPT, URZ, UR7, URZ, UP0, !UPT ;  /* 0x00000007ff077290 */ /* 0x000fce00087fe4ff */
[----:B------:R3:W-:Y:S02]  /*0310*/  UTMACCTL.PF [UR12] ;  /* 0x000000000c0079b9 */ /* 0x0007e40008040000 */
[----:B------:R3:W-:Y:S02]  /*0320*/  UTMACCTL.PF [UR6] ;  /* 0x00000000060079b9 */ /* 0x0007e40008040000 */
[----:B---3--:R-:W-:Y:S01]  /*0330*/  NOP ;  /* 0x0000000000007918 */ /* 0x008fe20000000000 */
.L_x_5:
[----:B------:R-:W-:Y:S05]  /*0340*/  BSYNC.RECONVERGENT B0 ;  /* 0x0000000000007941 */ /* 0x000fea0003800200 */
.L_x_4:
[----:B------:R-:W-:Y:S04]  /*0350*/  BSSY.RECONVERGENT B0, `(.L_x_6) ;  /* 0x000000a000007945 */ /* 0x000fe80003800200 */
        /* <DEDUP_REMOVED lines=9> */
.L_x_7:
[----:B------:R-:W-:Y:S05]  /*03f0*/  BSYNC.RECONVERGENT B0 ;  /* 0x0000000000007941 */ /* 0x000fea0003800200 */
.L_x_6:
[----:B------:R-:W3:Y:S01]  /*0400*/  LDCU.64 UR6, c[0x0][0x888] ;  /* 0x00011100ff0677ac */ /* 0x000ee20008000a00 */
[----:B------:R-:W-:Y:S02]  /*0410*/  UISETP.EQ.U32.AND UP1, UPT, UR4, URZ, UPT ;  /* 0x000000ff0400728c */ /* 0x000fe4000bf22070 */
[----:B------:R-:W-:Y:S02]  /*0420*/  UPLOP3.LUT UP5, UPT, UPT, UPT, UPT, 0x80, 0x8 ;  /* 0x000000000008789c */ /* 0x000fe40003faf070 */
[----:B---3--:R-:W-:-:S04]  /*0430*/  UISETP.NE.U32.AND UP0, UPT, UR6, URZ, UPT ;  /* 0x000000ff0600728c */ /* 0x008fc8000bf05070 */
[----:B------:R-:W-:-:S04]  /*0440*/  UISETP.NE.AND.EX UP0, UPT, UR7, URZ, UPT, UP0 ;  /* 0x000000ff0700728c */ /* 0x000fc8000bf05300 */
[----:B------:R-:W-:-:S04]  /*0450*/  UISETP.EQ.OR.EX UP2, UPT, UR5, URZ, !UP0, UP1 ;  /* 0x000000ff0500728c */ /* 0x000fc8000c742710 */
[----:B------:R-:W-:-:S05]  /*0460*/  UP2UR UR51, UPR, URZ, 0x4 ;  /* 0x00000004ff337883 */ /* 0x000fca0008000000 */
[----:B------:R-:W-:Y:S07]  /*0470*/  BRA.U !UP2, `(.L_x_8) ;  /* 0x000000010a207547 */ /* 0x000fee000b800000 */
[----:B------:R-:W-:Y:S01]  /*0480*/  UISETP.NE.U32.AND UP2, UPT, UR4, URZ, UPT ;  /* 0x000000ff0400728c */ /* 0x000fe2000bf45070 */
[----:B-----5:R-:W-:Y:S01]  /*0490*/  FSETP.NEU.AND P0, PT, R81, RZ, PT ;  /* 0x000000ff5100720b */ /* 0x020fe20003f0d000 */
[----:B------:R-:W-:Y:S02]  /*04a0*/  USEL UR4, URZ, 0xffffffff, UP0 ;  /* 0xffffffffff047887 */ /* 0x000fe40008000000 */
[----:B------:R-:W-:-:S10]  /*04b0*/  UISETP.NE.AND.EX UP2, UPT, UR5, URZ, UPT, UP2 ;  /* 0x000000ff0500728c */ /* 0x000fd4000bf45320 */
[----:B------:R-:W-:Y:S01]  /*04c0*/  VOTEU.ANY UP1, P0 ;  /* 0x0000000000ff7886 */ /* 0x000fe20000020100 */
[----:B------:R-:W-:-:S04]  /*04d0*/  @!UP2 USEL UR4, URZ, 0xffffffff, UP1 ;  /* 0xffffffffff04a887 */ /* 0x000fc80008800000 */
[----:B------:R-:W-:-:S04]  /*04e0*/  ULOP3.LUT UR4, UR4, 0x1, URZ, 0xc0, !UPT ;  /* 0x0000000104047892 */ /* 0x000fc8000f8ec0ff */
[----:B------:R-:W-:-:S11]  /*04f0*/  UISETP.NE.U32.AND UP5, UPT, UR4, 0x1, UPT ;  /* 0x000000010400788c */ /* 0x000fd6000bfa5070 */
.L_x_8:
[----:B------:R-:W3:Y:S01]  /*0500*/  SHFL.IDX PT, R0, R162, RZ, 0x1f ;  /* 0x00001fffa2007589 */ /* 0x000ee200000e0000 */
[----:B------:R-:W-:-:S04]  /*0510*/  UISETP.NE.AND UP1, UPT, UR10, 0x2, UPT ;  /* 0x000000020a00788c */ /* 0x000fc8000bf25270 */
[----:B------:R-:W-:Y:S02]  /*0520*/  UISETP.EQ.AND UP2, UPT, UR9, URZ, !UP1 ;  /* 0x000000ff0900728c */ /* 0x000fe4000cf42270 */
[----:B------:R-:W-:-:S04]  /*0530*/  USEL UR14, URZ, 0x1, UP1 ;  /* 0x00000001ff0e7887 */ /* 0x000fc80008800000 */
[----:B------:R-:W-:Y:S02]  /*0540*/  PLOP3.LUT P5, PT, P1, PT, UP2, 0x80, 0x8 ;  /* 0x000000000008781c */ /* 0x000fe40000faf028 */
[----:B---3--:R-:W-:-:S13]  /*0550*/  ISETP.NE.AND P0, PT, R0, RZ, PT ;  /* 0x000000ff0000720c */ /* 0x008fda0003f05270 */
[----:B------:R-:W-:Y:S05]  /*0560*/  @P0 BRA `(.L_x_9) ;  /* 0x00000000003c0947 */ /* 0x000fea0003800000 */
[----:B------:R-:W-:Y:S01]  /*0570*/  UMOV UR5, 0x400 ;  /* 0x0000040000057882 */ /* 0x000fe20000000000 */
[----:B------:R-:W-:Y:S01]  /*0580*/  UMOV UR4, 0x1 ;  /* 0x0000000100047882 */ /* 0x000fe20000000000 */
[----:B------:R-:W-:Y:S02]  /*0590*/  ULEA UR5, UR37, UR5, 0x18 ;  /* 0x0000000525057291 */ /* 0x000fe4000f8ec0ff */
[----:B------:R-:W-:-:S04]  /*05a0*/  UIADD3 UR6, UPT, UPT, -UR4, 0x100000, URZ ;  /* 0x0010000004067890 */ /* 0x000fc8000fffe1ff */
[----:B------:R-:W-:Y:S02]  /*05b0*/  USHF.L.U32 UR7, UR6, 0xb, URZ ;  /* 0x0000000b06077899 */ /* 0x000fe400080006ff */
[----:B------:R-:W-:Y:S01]  /*05c0*/  USHF.L.U32 UR6, UR6, 0x1, URZ ;  /* 0x0000000106067899 */ /* 0x000fe200080006ff */
[----:B------:R-:W-:Y:S01]  /*05d0*/  ELECT P0, URZ, PT ;  /* 0x0000000000ff782f */ /* 0x000fe20003800000 */
[----:B------:R-:W3:Y:S10]  /*05e0*/  FENCE.VIEW.ASYNC.S ;  /* 0x00000000000073c6 */ /* 0x000ef40000000000 */
[----:B---3--:R3:W4:Y:S01]  /*05f0*/  SYNCS.EXCH.64 URZ, [UR5], UR6 ;  /* 0x0000000605ff75b2 */ /* 0x0087220008000100 */
[----:B------:R3:W1:Y:S01]  /*0600*/  SYNCS.EXCH.64 URZ, [UR5+0x18], UR6 ;  /* 0x0000180605ff75b2 */ /* 0x0006620008000100 */
[----:B------:R3:W1:Y:S01]  /*0610*/  SYNCS.EXCH.64 URZ, [UR5+0x8], UR6 ;  /* 0x0000080605ff75b2 */ /* 0x0006620008000100 */
[----:B------:R3:W1:Y:S01]  /*0620*/  SYNCS.EXCH.64 URZ, [UR5+0x20], UR6 ;  /* 0x0000200605ff75b2 */ /* 0x0006620008000100 */
[----:B------:R3:W1:Y:S01]  /*0630*/  SYNCS.EXCH.64 URZ, [UR5+0x10], UR6 ;  /* 0x0000100605ff75b2 */ /* 0x0006620008000100 */
[----:B------:R3:W1:Y:S01]  /*0640*/  SYNCS.EXCH.64 URZ, [UR5+0x28], UR6 ;  /* 0x0000280605ff75b2 */ /* 0x0006620008000100 */
[----:B------:R-:W-:Y:S01]  /*0650*/  NOP ;  /* 0x0000000000007918 */ /* 0x000fe20000000000 */
.L_x_9:
[----:B------:R-:W2:Y:S01]  /*0660*/  SHFL.IDX PT, R0, R162, RZ, 0x1f ;  /* 0x00001fffa2007589 */ /* 0x000ea200000e0000 */
[----:B------:R-:W-:Y:S01]  /*0670*/  NOP ;  /* 0x0000000000007918 */ /* 0x000fe20000000000 */
[----:B--2---:R-:W-:-:S13]  /*0680*/  ISETP.NE.AND P0, PT, R0, 0x1, PT ;  /* 0x000000010000780c */ /* 0x004fda0003f05270 */
[----:B------:R-:W-:Y:S05]  /*0690*/  @P0 BRA `(.L_x_10) ;  /* 0x00000000004c0947 */ /* 0x000fea0003800000 */
[----:B---3--:R-:W-:Y:S01]  /*06a0*/  UMOV UR6, 0x400 ;  /* 0x0000040000067882 */ /* 0x008fe20000000000 */
[----:B------:R-:W-:Y:S01]  /*06b0*/  UMOV UR5, 0x20 ;  /* 0x0000002000057882 */ /* 0x000fe20000000000 */
[----:B------:R-:W-:Y:S01]  /*06c0*/  UMOV UR4, 0x80 ;  /* 0x0000008000047882 */ /* 0x000fe20000000000 */
[----:B------:R-:W-:Y:S02]  /*06d0*/  ULEA UR6, UR37, UR6, 0x18 ;  /* 0x0000000625067291 */ /* 0x000fe4000f8ec0ff */
[----:B------:R-:W-:-:S04]  /*06e0*/  UIADD3 UR12, UPT, UPT, -UR5, 0x100000, URZ ;  /* 0x00100000050c7890 */ /* 0x000fc8000fffe1ff */
[----:B------:R-:W-:Y:S02]  /*06f0*/  USHF.L.U32 UR13, UR12, 0xb, URZ ;  /* 0x0000000b0c0d7899 */ /* 0x000fe400080006ff */
[----:B------:R-:W-:Y:S02]  /*0700*/  USHF.L.U32 UR12, UR12, 0x1, URZ ;  /* 0x000000010c0c7899 */ /* 0x000fe400080006ff */
[----:B------:R-:W-:-:S04]  /*0710*/  UIADD3 UR4, UPT, UPT, -UR4, 0x100000, URZ ;  /* 0x0010000004047890 */ /* 0x000fc8000fffe1ff */
[----:B------:R-:W-:Y:S02]  /*0720*/  USHF.L.U32 UR5, UR4, 0xb, URZ ;  /* 0x0000000b04057899 */ /* 0x000fe400080006ff */
[----:B------:R-:W-:Y:S01]  /*0730*/  USHF.L.U32 UR4, UR4, 0x1, URZ ;  /* 0x0000000104047899 */ /* 0x000fe200080006ff */
[----:B------:R-:W-:Y:S01]  /*0740*/  ELECT P0, URZ, PT ;  /* 0x0000000000ff782f */ /* 0x000fe20003800000 */
[----:B------:R-:W2:Y:S02]  /*0750*/  FENCE.VIEW.ASYNC.S ;  /* 0x00000000000073c6 */ /* 0x000ea40000000000 */
[----:B--2---:R2:W3:Y:S08]  /*0760*/  SYNCS.EXCH.64 URZ, [UR6+0x30], UR12 ;  /* 0x0000300c06ff75b2 */ /* 0x0044f00008000100 */
[----:B------:R2:W1:Y:S01]  /*0770*/  SYNCS.EXCH.64 URZ, [UR6+0x48], UR4 ;  /* 0x0000480406ff75b2 */ /* 0x0004620008000100 */
[----:B------:R2:W1:Y:S01]  /*0780*/  SYNCS.EXCH.64 URZ, [UR6+0x38], UR12 ;  /* 0x0000380c06ff75b2 */ /* 0x0004620008000100 */
[----:B------:R2:W1:Y:S01]  /*0790*/  SYNCS.EXCH.64 URZ, [UR6+0x50], UR4 ;  /* 0x0000500406ff75b2 */ /* 0x0004620008000100 */
[----:B------:R2:W1:Y:S01]  /*07a0*/  SYNCS.EXCH.64 URZ, [UR6+0x40], UR12 ;  /* 0x0000400c06ff75b2 */ /* 0x0004620008000100 */
[----:B------:R2:W1:Y:S01]  /*07b0*/  SYNCS.EXCH.64 URZ, [UR6+0x58], UR4 ;  /* 0x0000580406ff75b2 */ /* 0x0004620008000100 */
[----:B------:R-:W-:Y:S01]  /*07c0*/  NOP ;  /* 0x0000000000007918 */ /* 0x000fe20000000000 */
.L_x_10:
[----:B------:R-:W4:Y:S01]  /*07d0*/  SHFL.IDX PT, R0, R162, RZ, 0x1f ;  /* 0x00001fffa2007589 */ /* 0x000f2200000e0000 */
[----:B------:R-:W-:Y:S01]  /*07e0*/  NOP ;  /* 0x0000000000007918 */ /* 0x000fe20000000000 */
[----:B----4-:R-:W-:-:S13]  /*07f0*/  ISETP.NE.AND P0, PT, R0, 0x3, PT ;  /* 0x000000030000780c */ /* 0x010fda0003f05270 */
[----:B------:R-:W-:Y:S05]  /*0800*/  @P0 BRA `(.L_x_11) ;  /* 0x00000000002c0947 */ /* 0x000fea0003800000 */
[----:B--23--:R-:W-:Y:S01]  /*0810*/  UMOV UR5, 0x400 ;  /* 0x0000040000057882 */ /* 0x00cfe20000000000 */
[----:B------:R-:W-:Y:S01]  /*0820*/  UMOV UR4, 0x20 ;  /* 0x0000002000047882 */ /* 0x000fe20000000000 */
[----:B------:R-:W-:Y:S02]  /*0830*/  ULEA UR5, UR37, UR5, 0x18 ;  /* 0x0000000525057291 */ /* 0x000fe4000f8ec0ff */
[----:B------:R-:W-:-:S04]  /*0840*/  UIADD3 UR6, UPT, UPT, -UR4, 0x100000, URZ ;  /* 0x0010000004067890 */ /* 0x000fc8000fffe1ff */
[----:B------:R-:W-:Y:S02]  /*0850*/  USHF.L.U32 UR7, UR6, 0xb, URZ ;  /* 0x0000000b06077899 */ /* 0x000fe400080006ff */
[----:B------:R-:W-:Y:S01]  /*0860*/  USHF.L.U32 UR6, UR6, 0x1, URZ ;  /* 0x0000000106067899 */ /* 0x000fe200080006ff */
[----:B------:R-:W-:Y:S01]  /*0870*/  ELECT P0, URZ, PT ;  /* 0x0000000000ff782f */ /* 0x000fe20003800000 */
[----:B------:R-:W2:Y:S10]  /*0880*/  FENCE.VIEW.ASYNC.S ;  /* 0x00000000000073c6 */ /* 0x000eb40000000000 */
[----:B--2---:R4:W2:Y:S01]  /*0890*/  SYNCS.EXCH.64 URZ, [UR5+0x60], UR6 ;  /* 0x0000600605ff75b2 */ /* 0x0048a20008000100 */
[----:B------:R4:W3:Y:S02]  /*08a0*/  SYNCS.EXCH.64 URZ, [UR5+0x68], UR6 ;  /* 0x0000680605ff75b2 */ /* 0x0008e40008000100 */
[----:B----4-:R-:W-:Y:S01]  /*08b0*/  NOP ;  /* 0x0000000000007918 */ /* 0x010fe20000000000 */
.L_x_11:
[----:B------:R-:W4:Y:S01]  /*08c0*/  SHFL.IDX PT, R0, R162, RZ, 0x1f ;  /* 0x00001fffa2007589 */ /* 0x000f2200000e0000 */
[----:B------:R-:W-:Y:S01]  /*08d0*/  NOP ;  /* 0x0000000000007918 */ /* 0x000fe20000000000 */
[----:B----4-:R-:W-:-:S13]  /*08e0*/  ISETP.NE.AND P0, PT, R0, 0x4, PT ;  /* 0x000000040000780c */ /* 0x010fda0003f05270 */
[----:B------:R-:W-:Y:S05]  /*08f0*/  @P0 BRA `(.L_x_12) ;  /* 0x0000000000480947 */ /* 0x000fea0003800000 */
[----:B--23--:R-:W-:Y:S01]  /*0900*/  UMOV UR6, 0x1e0 ;  /* 0x000001e000067882 */ /* 0x00cfe20000000000 */
[----:B------:R-:W-:Y:S01]  /*0910*/  UMOV UR5, 0x400 ;  /* 0x0000040000057882 */ /* 0x000fe20000000000 */
[----:B------:R-:W-:Y:S01]  /*0920*/  USEL UR6, UR6, 0x1a0, UP5 ;  /* 0x000001a006067887 */ /* 0x000fe2000a800000 */
        /* <DEDUP_REMOVED lines=10> */
[----:B--2---:R4:W2:Y:S08]  /*09d0*/  SYNCS.EXCH.64 URZ, [UR5+0x70], UR12 ;  /* 0x0000700c05ff75b2 */ /* 0x0048b00008000100 */
[----:B------:R4:W3:Y:S01]  /*09e0*/  SYNCS.EXCH.64 URZ, [UR5+0x80], UR6 ;  /* 0x0000800605ff75b2 */ /* 0x0008e20008000100 */
[----:B------:R4:W1:Y:S01]  /*09f0*/  SYNCS.EXCH.64 URZ, [UR5+0x78], UR12 ;  /* 0x0000780c05ff75b2 */ /* 0x0008620008000100 */
[----:B------:R4:W1:Y:S02]  /*0a00*/  SYNCS.EXCH.64 URZ, [UR5+0x88], UR6 ;  /* 0x0000880605ff75b2 */ /* 0x0008640008000100 */
[----:B----4-:R-:W-:Y:S01]  /*0a10*/  NOP ;  /* 0x0000000000007918 */ /* 0x010fe20000000000 */
.L_x_12:
[----:B------:R-:W4:Y:S01]  /*0a20*/  SHFL.IDX PT, R0, R162, RZ, 0x1f ;  /* 0x00001fffa2007589 */ /* 0x000f2200000e0000 */
[----:B------:R-:W-:Y:S01]  /*0a30*/  NOP ;  /* 0x0000000000007918 */ /* 0x000fe20000000000 */
[----:B----4-:R-:W-:-:S13]  /*0a40*/  ISETP.NE.AND P0, PT, R0, 0x5, PT ;  /* 0x000000050000780c */ /* 0x010fda0003f05270 */
[----:B------:R-:W-:Y:S05]  /*0a50*/  @P0 BRA `(.L_x_13) ;  /* 0x0000000000440947 */ /* 0x000fea0003800000 */
[----:B--23--:R-:W-:Y:S01]  /*0a60*/  UMOV UR6, 0x400 ;  /* 0x0000040000067882 */ /* 0x00cfe20000000000 */
        /* <DEDUP_REMOVED lines=16> */
.L_x_13:
[----:B------:R-:W4:Y:S01]  /*0b70*/  SHFL.IDX PT, R0, R162, RZ, 0x1f ;  /* 0x00001fffa2007589 */ /* 0x000f2200000e0000 */
[----:B------:R-:W-:Y:S01]  /*0b80*/  ISETP.NE.OR P1, PT, RZ, UR10, !P1 ;  /* 0x0000000aff007c0c */ /* 0x000fe2000cf25670 */
        /* <DEDUP_REMOVED lines=12> */
[----:B------:R4:W3:Y:S01]  /*0c50*/  SYNCS.EXCH.64 URZ, [UR5+0xc0], UR6 ;  /* 0x0000c00605ff75b2 */ /* 0x0008e20008000100 */
[----:B------:R4:W1:Y:S01]  /*0c60*/  SYNCS.EXCH.64 URZ, [UR5+0xb8], UR6 ;  /* 0x0000b80605ff75b2 */ /* 0x0008620008000100 */
[----:B------:R4:W1:Y:S02]  /*0c70*/  SYNCS.EXCH.64 URZ, [UR5+0xc8], UR6 ;  /* 0x0000c80605ff75b2 */ /* 0x0008640008000100 */
[----:B----4-:R-:W-:Y:S01]  /*0c80*/  NOP ;  /* 0x0000000000007918 */ /* 0x010fe20000000000 */
.L_x_14:
[----:B------:R-:W-:Y:S01]  /*0c90*/  VOTEU.ALL UP1, P1 ;  /* 0x0000000000ff7886 */ /* 0x000fe20000820000 */
[----:B--23--:R-:W2:Y:S01]  /*0ca0*/  LDCU UR5, c[0x0][0x36c] ;  /* 0x00006d80ff0577ac */ /* 0x00cea20008000800 */
[----:B------:R-:W-:Y:S01]  /*0cb0*/  NOP ;  /* 0x0000000000007918 */ /* 0x000fe20000000000 */
[----:B------:R-:W-:Y:S01]  /*0cc0*/  LOP3.LUT R10, R170, 0x1f, RZ, 0xc0, !PT ;  /* 0x0000001faa0a7812 */ /* 0x000fe200078ec0ff */
[----:B------:R-:W-:Y:S01]  /*0cd0*/  UMOV UR6, 0x20 ;  /* 0x0000002000067882 */ /* 0x000fe20000000000 */
[----:B------:R-:W-:Y:S01]  /*0ce0*/  @!UP1 UMOV UR4, 0x400 ;  /* 0x0000040000049882 */ /* 0x000fe20000000000 */
[----:B------:R-:W-:-:S04]  /*0cf0*/  @!UP1 UIADD3 UR6, UPT, UPT, -UR6, 0x100000, URZ ;  /* 0x0010000006069890 */ /* 0x000fc8000fffe1ff */
[----:B------:R-:W-:Y:S02]  /*0d00*/  @!UP1 USHF.L.U32 UR7, UR6, 0xb, URZ ;  /* 0x0000000b06079899 */ /* 0x000fe400080006ff */
[----:B------:R-:W-:Y:S02]  /*0d10*/  @!UP1 USHF.L.U32 UR6, UR6, 0x1, URZ ;  /* 0x0000000106069899 */ /* 0x000fe400080006ff */
[----:B------:R-:W-:Y:S01]  /*0d20*/  @!UP1 ULEA UR4, UR37, UR4, 0x18 ;  /* 0x0000000425049291 */ /* 0x000fe2000f8ec0ff */
[----:B------:R-:W-:Y:S01]  /*0d30*/  VOTEU.ALL UP1, P1 ;  /* 0x0000000000ff7886 */ /* 0x000fe20000820000 */
[----:B------:R-:W-:Y:S01]  /*0d40*/  UISETP.NE.AND UP4, UPT, UR10, URZ, UPT ;  /* 0x000000ff0a00728c */ /* 0x000fe2000bf85270 */
[----:B------:R-:W3:Y:S09]  /*0d50*/  FENCE.VIEW.ASYNC.S ;  /* 0x00000000000073c6 */ /* 0x000ef20000000000 */
[----:B---3--:R3:W4:Y:S01]  /*0d60*/  @!UP1 SYNCS.EXCH.64 URZ, [UR4+0xd0], UR6 ;  /* 0x0000d00604ff95b2 */ /* 0x0087220008000100 */
[----:B--2---:R-:W-:-:S09]  /*0d70*/  UISETP.EQ.U32.AND UP1, UPT, UR5, 0x1, UPT ;  /* 0x000000010500788c */ /* 0x004fd2000bf22070 */
[----:B------:R-:W-:Y:S05]  /*0d80*/  BRA.U !UP1, `(.L_x_15) ;  /* 0x0000000109087547 */ /* 0x000fea000b800000 */
[----:B-1--4-:R-:W-:Y:S01]  /*0d90*/  UCGABAR_ARV ;  /* 0x00000000000079c7 */ /* 0x012fe20008000000 */
[----:B------:R-:W-:Y:S05]  /*0da0*/  BRA `(.L_x_16) ;  /* 0x0000000000047947 */ /* 0x000fea0003800000 */
.L_x_15:
[----:B-1--4-:R-:W-:Y:S01]  /*0db0*/  NOP ;  /* 0x0000000000007918 */ /* 0x012fe20000000000 */
.L_x_16:
[----:B------:R-:W1:Y:S01]  /*0dc0*/  S2R R11, SR_CTAID.X ;  /* 0x00000000000b7919 */ /* 0x000e620000002500 */
[----:B------:R-:W-:-:S05]  /*0dd0*/  CS2R.32 R156, SR_CgaSize ;  /* 0x00000000009c7805 */ /* 0x000fca0000008a00 */
[----:B------:R-:W-:-:S05]  /*0de0*/  IMAD R156, R156, -0xa0, RZ ;  /* 0xffffff609c9c7824 */ /* 0x000fca00078e02ff */
[----:B------:R-:W-:-:S14]  /*0df0*/  R2UR UR5, R156 ;  /* 0x000000009c0572ca */ /* 0x000fdc00000e0000 */
[----:B------:R-:W2:Y:S01]  /*0e00*/  LDCU UR5, c[0x0][UR5+0x2b0] ;  /* 0x00005600050577ac */ /* 0x000ea20008000800 */
[----:B------:R-:W-:-:S05]  /*0e10*/  CS2R.32 R0, SR_CgaSize ;  /* 0x0000000000007805 */ /* 0x000fca0000008a00 */
[----:B------:R-:W-:-:S06]  /*0e20*/  IMAD R0, R0, -0xa0, RZ ;  /* 0xffffff6000007824 */ /* 0x000fcc00078e02ff */
[----:B------:R-:W4:Y:S01]  /*0e30*/  LDC R0, c[0x0][R0+0x2a0] ;  /* 0x0000a80000007b82 */ /* 0x000f220000000800 */
[----:B------:R-:W-:Y:S01]  /*0e40*/  PRMT R8, RZ, 0x7610, R8 ;  /* 0x00007610ff087816 */ /* 0x000fe20000000008 */
[----:B------:R-:W2:Y:S01]  /*0e50*/  S2R R20, SR_CTAID.Y ;  /* 0x0000000000147919 */ /* 0x000ea20000002600 */
[----:B------:R-:W-:-:S05]  /*0e60*/  CS2R.32 R156, SR_CgaSize ;  /* 0x00000000009c7805 */ /* 0x000fca0000008a00 */
[----:B------:R-:W-:-:S05]  /*0e70*/  IMAD R156, R156, -0xa0, RZ ;  /* 0xffffff609c9c7824 */ /* 0x000fca00078e02ff */
[----:B---3--:R-:W-:-:S14]  /*0e80*/  R2UR UR4, R156 ;  /* 0x000000009c0472ca */ /* 0x008fdc00000e0000 */
[----:B------:R-:W3:Y:S01]  /*0e90*/  LDCU UR4, c[0x0][UR4+0x2b4] ;  /* 0x00005680040477ac */ /* 0x000ee20008000800 */
[----:B------:R-:W-:Y:S01]  /*0ea0*/  UISETP.NE.AND UP2, UPT, UR10, 0x2, UPT ;  /* 0x000000020a00788c */ /* 0x000fe2000bf45270 */
[----:B------:R-:W2:Y:S01]  /*0eb0*/  LDC R9, c[0x0][0xb24] ;  /* 0x0002c900ff097b82 */ /* 0x000ea20000000800 */
[----:B------:R-:W-:-:S05]  /*0ec0*/  CS2R.32 R154, SR_CgaSize ;  /* 0x00000000009a7805 */ /* 0x000fca0000008a00 */
[----:B------:R-:W-:-:S06]  /*0ed0*/  IMAD R154, R154, -0xa0, RZ ;  /* 0xffffff609a9a7824 */ /* 0x000fcc00078e02ff */
[----:B------:R-:W4:Y:S08]  /*0ee0*/  LDC R154, c[0x0][R154+0x2a4] ;  /* 0x0000a9009a9a7b82 */ /* 0x000f300000000800 */
[----:B------:R-:W4:Y:S01]  /*0ef0*/  LDC R72, c[0x0][0xb24] ;  /* 0x0002c900ff487b82 */ /* 0x000f220000000800 */
[----:B-1----:R-:W-:Y:S01]  /*0f00*/  I2FP.F32.U32 R4, R11 ;  /* 0x0000000b00047245 */ /* 0x002fe20000201000 */
[----:B------:R-:W-:-:S06]  /*0f10*/  IMAD.MOV.U32 R21, RZ, RZ, R11 ;  /* 0x000000ffff157224 */ /* 0x000fcc00078e000b */
[----:B------:R-:W1:Y:S01]  /*0f20*/  S2UR UR36, SR_CTAID.Z ;  /* 0x00000000002479c3 */ /* 0x000e620000002700 */
[----:B--2---:R-:W-:Y:S02]  /*0f30*/  ISETP.GE.AND P0, PT, R9, 0x1, PT ;  /* 0x000000010900780c */ /* 0x004fe40003f06270 */
[----:B------:R-:W-:Y:S01]  /*0f40*/  I2FP.F32.U32 R2, R20 ;  /* 0x0000001400027245 */ /* 0x000fe20000201000 */
[----:B------:R-:W-:-:S04]  /*0f50*/  FMUL R4, R4, UR5 ;  /* 0x0000000504047c20 */ /* 0x000fc80008400000 */
[----:B---3--:R-:W-:Y:S01]  /*0f60*/  FMUL R2, R2, UR4 ;  /* 0x0000000402027c20 */ /* 0x008fe20008400000 */
[----:B------:R-:W2:Y:S01]  /*0f70*/  F2I.U32.TRUNC.NTZ R156, R4 ;  /* 0x00000004009c7305 */ /* 0x000ea2000020f000 */
[----:B------:R-:W3:Y:S07]  /*0f80*/  LDCU UR4, c[0x0][0xb30] ;  /* 0x00016600ff0477ac */ /* 0x000eee0008000800 */
[----:B------:R-:W1:Y:S01]  /*0f90*/  F2I.U32.TRUNC.NTZ R3, R2 ;  /* 0x0000000200037305 */ /* 0x000e62000020f000 */
[----:B--2---:R-:W-:-:S04]  /*0fa0*/  IMAD.MOV R156, RZ, RZ, -R156 ;  /* 0x000000ffff9c7224 */ /* 0x004fc800078e0a9c */
[----:B----4-:R-:W-:Y:S01]  /*0fb0*/  IMAD R156, R0, R156, R11 ;  /* 0x0000009c009c7224 */ /* 0x010fe200078e020b */
[----:B------:R-:W-:Y:S01]  /*0fc0*/  PRMT R0, RZ, 0x7610, R0 ;  /* 0x00007610ff007816 */ /* 0x000fe20000000000 */
[----:B---3--:R-:W-:Y:S01]  /*0fd0*/  UISETP.NE.AND UP3, UPT, UR4, 0x1, UPT ;  /* 0x000000010400788c */ /* 0x008fe2000bf65270 */
[----:B-1----:R-:W-:-:S05]  /*0fe0*/  IADD3 R3, PT, PT, -R3, RZ, RZ ;  /* 0x000000ff03037210 */ /* 0x002fca0007ffe1ff */
[----:B------:R-:W-:Y:S01]  /*0ff0*/  IMAD R154, R154, R3, R20 ;  /* 0x000000039a9a7224 */ /* 0x000fe200078e0214 */
[----:B------:R-:W-:Y:S06]  /*1000*/  BRA.U UP4, `(.L_x_17) ;  /* 0x0000000104247547 */ /* 0x000fec000b800000 */
[----:B------:R-:W-:Y:S01]  /*1010*/  ISETP.NE.AND P1, PT, R154, RZ, PT ;  /* 0x000000ff9a00720c */ /* 0x000fe20003f25270 */
[----:B------:R-:W-:Y:S01]  /*1020*/  IMAD.MOV.U32 R0, RZ, RZ, 0x3 ;  /* 0x00000003ff007424 */ /* 0x000fe200078e00ff */
[C---:B------:R-:W-:Y:S02]  /*1030*/  LOP3.LUT R3, R156.reuse, 0xfffffffe, RZ, 0xc0, !PT ;  /* 0xfffffffe9c037812 */ /* 0x040fe400078ec0ff */
[----:B------:R-:W-:Y:S02]  /*1040*/  ISETP.LT.U32.OR P1, PT, R156, 0x2, !P1 ;  /* 0x000000029c00780c */ /* 0x000fe40004f21470 */
[----:B------:R-:W-:Y:S02]  /*1050*/  SHF.L.U32 R0, R0, R3, RZ ;  /* 0x0000000300007219 */ /* 0x000fe400000006ff */
[----:B------:R-:W-:Y:S02]  /*1060*/  SEL R5, RZ, 0x1, !P1 ;  /* 0x00000001ff057807 */ /* 0x000fe40004800000 */
[----:B------:R-:W-:-:S05]  /*1070*/  SEL R2, RZ, 0x2, !P1 ;  /* 0x00000002ff027807 */ /* 0x000fca0004800000 */
[----:B------:R-:W-:-:S05]  /*1080*/  IMAD.IADD R2, R5, 0x1, R2 ;  /* 0x0000000105027824 */ /* 0x000fca00078e0202 */
[----:B------:R-:W-:Y:S02]  /*1090*/  PRMT R8, R2, 0x7610, R8 ;  /* 0x0000761002087816 */ /* 0x000fe40000000008 */
.L_x_17:
[----:B------:R-:W-:Y:S05]  /*10a0*/  @!P0 BRA `(.L_x_18) ;  /* 0x0000000000b88947 */ /* 0x000fea0003800000 */
[----:B------:R-:W1:Y:S01]  /*10b0*/  LDC.64 R4, c[0x0][0xb18] ;  /* 0x0002c600ff047b82 */ /* 0x000e620000000a00 */
[----:B------:R-:W-:-:S07]  /*10c0*/  ISETP.NE.AND P0, PT, R9, 0x1, PT ;  /* 0x000000010900780c */ /* 0x000fce0003f05270 */
[----:B------:R-:W2:Y:S08]  /*10d0*/  LDC R14, c[0x0][0xb0c] ;  /* 0x0002c300ff0e7b82 */ /* 0x000eb00000000800 */
[----:B------:R-:W3:Y:S08]  /*10e0*/  LDC R13, c[0x0][0x370] ;  /* 0x0000dc00ff0d7b82 */ /* 0x000ef00000000800 */
[----:B------:R-:W4:Y:S01]  /*10f0*/  LDC R16, c[0x0][0x374] ;  /* 0x0000dd00ff107b82 */ /* 0x000f220000000800 */
[----:B-1----:R-:W-:-:S07]  /*1100*/  ISETP.NE.AND P1, PT, R4, 0x1, PT ;  /* 0x000000010400780c */ /* 0x002fce0003f25270 */
[----:B------:R-:W3:Y:S01]  /*1110*/  LDC.64 R6, c[0x0][0xb10] ;  /* 0x0002c400ff067b82 */ /* 0x000ee20000000a00 */
[----:B--2---:R-:W-:-:S07]  /*1120*/  ISETP.NE.AND P2, PT, R14, 0x1, PT ;  /* 0x000000010e00780c */ /* 0x004fce0003f45270 */
[----:B------:R-:W1:Y:S08]  /*1130*/  LDC R12, c[0x0][0xb20] ;  /* 0x0002c800ff0c7b82 */ /* 0x000e700000000800 */
[----:B------:R-:W2:Y:S01]  /*1140*/  LDC.64 R2, c[0x0][0xb28] ;  /* 0x0002ca00ff027b82 */ /* 0x000ea20000000a00 */
[----:B----4-:R-:W-:-:S04]  /*1150*/  IMAD.HI.U32 R15, R16, R5, RZ ;  /* 0x00000005100f7227 */ /* 0x010fc800078e00ff */
[----:B------:R-:W-:-:S04]  /*1160*/  IMAD.HI.U32 R5, R20, R5, RZ ;  /* 0x0000000514057227 */ /* 0x000fc800078e00ff */
[----:B---3--:R-:W-:-:S04]  /*1170*/  IMAD.HI.U32 R18, R13, R6, RZ ;  /* 0x000000060d127227 */ /* 0x008fc800078e00ff */
[C---:B------:R-:W-:Y:S01]  /*1180*/  IMAD.HI.U32 R22, R11.reuse, R6, RZ ;  /* 0x000000060b167227 */ /* 0x040fe200078e00ff */
[-C--:B------:R-:W-:Y:S02]  /*1190*/  @P2 SHF.R.U32.HI R13, RZ, R7.reuse, R18 ;  /* 0x00000007ff0d2219 */ /* 0x080fe40000011612 */
[-C--:B-1----:R-:W-:Y:S02]  /*11a0*/  @P1 SHF.R.U32.HI R16, RZ, R12.reuse, R15 ;  /* 0x0000000cff101219 */ /* 0x082fe4000001160f */
[----:B------:R-:W-:Y:S02]  /*11b0*/  SHF.R.U32.HI R5, RZ, R12, R5 ;  /* 0x0000000cff057219 */ /* 0x000fe40000011605 */
[----:B------:R-:W-:Y:S02]  /*11c0*/  SHF.R.U32.HI R22, RZ, R7, R22 ;  /* 0x00000007ff167219 */ /* 0x000fe40000011616 */
[----:B------:R-:W-:Y:S01]  /*11d0*/  SEL R5, R20, R5, !P1 ;  /* 0x0000000514057207 */ /* 0x000fe20004800000 */
[----:B--2---:R-:W-:Y:S01]  /*11e0*/  IMAD.HI.U32 R18, R16, R2, RZ ;  /* 0x0000000210127227 */ /* 0x004fe200078e00ff */
[----:B------:R-:W-:-:S02]  /*11f0*/  SEL R21, R11, R22, !P2 ;  /* 0x000000160b157207 */ /* 0x000fc40005000000 */
[----:B------:R-:W-:Y:S01]  /*1200*/  IADD3 R7, PT, PT, -R5, RZ, RZ ;  /* 0x000000ff05077210 */ /* 0x000fe20007ffe1ff */
[----:B------:R-:W-:Y:S01]  /*1210*/  IMAD.HI.U32 R6, R13, R2, RZ ;  /* 0x000000020d067227 */ /* 0x000fe200078e00ff */
[----:B------:R-:W-:-:S03]  /*1220*/  @P0 SHF.R.U32.HI R16, RZ, R3, R18 ;  /* 0x00000003ff100219 */ /* 0x000fc60000011612 */
[----:B------:R-:W-:Y:S01]  /*1230*/  IMAD R7, R4, R7, R20 ;  /* 0x0000000704077224 */ /* 0x000fe200078e0214 */
[----:B------:R-:W-:Y:S01]  /*1240*/  @P0 SHF.R.U32.HI R13, RZ, R3, R6 ;  /* 0x00000003ff0d0219 */ /* 0x000fe20000011606 */
[----:B------:R-:W-:-:S04]  /*1250*/  IMAD R16, R16, R9, RZ ;  /* 0x0000000910107224 */ /* 0x000fc800078e02ff */
[----:B------:R-:W-:Y:S01]  /*1260*/  IMAD R6, R13, R9, RZ ;  /* 0x000000090d067224 */ /* 0x000fe200078e02ff */
[----:B------:R-:W-:-:S04]  /*1270*/  ISETP.GE.AND P1, PT, R5, R16, PT ;  /* 0x000000100500720c */ /* 0x000fc80003f26270 */
[----:B------:R-:W-:Y:S01]  /*1280*/  ISETP.GE.OR P1, PT, R21, R6, P1 ;  /* 0x000000061500720c */ /* 0x000fe20000f26670 */
[----:B------:R-:W-:-:S05]  /*1290*/  IMAD.HI.U32 R6, R5, R2, RZ ;  /* 0x0000000205067227 */ /* 0x000fca00078e00ff */
[----:B------:R-:W-:-:S04]  /*12a0*/  SHF.R.U32.HI R6, RZ, R3, R6 ;  /* 0x00000003ff067219 */ /* 0x000fc80000011606 */
[----:B------:R-:W-:-:S03]  /*12b0*/  SEL R6, R5, R6, !P0 ;  /* 0x0000000605067207 */ /* 0x000fc60004000000 */
[----:B------:R-:W-:Y:S01]  /*12c0*/  @!P1 IMAD.HI.U32 R12, R21, R2, RZ ;  /* 0x00000002150c9227 */ /* 0x000fe200078e00ff */
[----:B------:R-:W-:-:S04]  /*12d0*/  IADD3 R2, PT, PT, -R6, RZ, RZ ;  /* 0x000000ff06027210 */ /* 0x000fc80007ffe1ff */
[----:B------:R-:W-:Y:S01]  /*12e0*/  @!P1 SHF.R.U32.HI R12, RZ, R3, R12 ;  /* 0x00000003ff0c9219 */ /* 0x000fe2000001160c */
[----:B------:R-:W-:-:S03]  /*12f0*/  IMAD R2, R9, R2, R5 ;  /* 0x0000000209027224 */ /* 0x000fc600078e0205 */
[----:B------:R-:W-:-:S05]  /*1300*/  @!P1 SEL R3, R21, R12, !P0 ;  /* 0x0000000c15039207 */ /* 0x000fca0004000000 */
[--C-:B------:R-:W-:Y:S02]  /*1310*/  @!P1 IMAD.IADD R6, R6, 0x1, -R3.reuse ;  /* 0x0000000106069824 */ /* 0x100fe400078e0a03 */
[----:B------:R-:W-:Y:S01]  /*1320*/  @!P1 IMAD R3, R2, R13, R3 ;  /* 0x0000000d02039224 */ /* 0x000fe200078e0203 */
[----:B------:R-:W-:Y:S01]  /*1330*/  IADD3 R2, PT, PT, -R21, RZ, RZ ;  /* 0x000000ff15027210 */ /* 0x000fe20007ffe1ff */
[----:B------:R-:W-:Y:S02]  /*1340*/  @!P1 IMAD R5, R6, R9, R21 ;  /* 0x0000000906059224 */ /* 0x000fe400078e0215 */
[----:B------:R-:W-:Y:S02]  /*1350*/  @!P1 IMAD.MOV.U32 R21, RZ, RZ, R3 ;  /* 0x000000ffff159224 */ /* 0x000fe400078e0003 */
[----:B------:R-:W-:Y:S02]  /*1360*/  IMAD R2, R14, R2, R11 ;  /* 0x000000020e027224 */ /* 0x000fe400078e020b */
[----:B------:R-:W-:-:S02]  /*1370*/  IMAD R20, R5, R4, R7 ;  /* 0x0000000405147224 */ /* 0x000fc400078e0207 */
[----:B------:R-:W-:Y:S02]  /*1380*/  IMAD R21, R21, R14, R2 ;  /* 0x0000000e15157224 */ /* 0x000fe400078e0202 */
.L_x_18:
[----:B------:R-:W-:Y:S05]  /*1390*/  BRA.U UP3, `(.L_x_19) ;  /* 0x0000000103407547 */ /* 0x000fea000b800000 */
[----:B------:R-:W1:Y:S08]  /*13a0*/  LDC.64 R4, c[0x0][0xb10] ;  /* 0x0002c400ff047b82 */ /* 0x000e700000000a00 */
[----:B------:R-:W2:Y:S08]  /*13b0*/  LDC.64 R2, c[0x0][0xb18] ;  /* 0x0002c600ff027b82 */ /* 0x000eb00000000a00 */
[----:B------:R-:W3:Y:S08]  /*13c0*/  LDC R6, c[0x0][0xb20] ;  /* 0x0002c800ff067b82 */ /* 0x000ef00000000800 */
[----:B------:R-:W4:Y:S01]  /*13d0*/  LDC R12, c[0x0][0xb0c] ;  /* 0x0002c300ff0c7b82 */ /* 0x000f220000000800 */
[----:B-1----:R-:W-:-:S05]  /*13e0*/  IMAD.HI.U32 R4, R21, R4, RZ ;  /* 0x0000000415047227 */ /* 0x002fca00078e00ff */
[----:B------:R-:W-:Y:S01]  /*13f0*/  SHF.R.U32.HI R4, RZ, R5, R4 ;  /* 0x00000005ff047219 */ /* 0x000fe20000011604 */
[----:B--2---:R-:W-:Y:S01]  /*1400*/  IMAD.HI.U32 R3, R20, R3, RZ ;  /* 0x0000000314037227 */ /* 0x004fe200078e00ff */
[----:B------:R-:W-:-:S04]  /*1410*/  ISETP.NE.AND P0, PT, R2, 0x1, PT ;  /* 0x000000010200780c */ /* 0x000fc80003f05270 */
[----:B---3--:R-:W-:-:S04]  /*1420*/  SHF.R.U32.HI R3, RZ, R6, R3 ;  /* 0x00000006ff037219 */ /* 0x008fc80000011603 */
[----:B------:R-:W-:Y:S02]  /*1430*/  SEL R3, R20, R3, !P0 ;  /* 0x0000000314037207 */ /* 0x000fe40004000000 */
[----:B----4-:R-:W-:-:S04]  /*1440*/  ISETP.NE.AND P1, PT, R12, 0x1, PT ;  /* 0x000000010c00780c */ /* 0x010fc80003f25270 */
[----:B------:R-:W-:-:S05]  /*1450*/  SEL R6, R21, R4, !P1 ;  /* 0x0000000415067207 */ /* 0x000fca0004800000 */
[----:B------:R-:W-:Y:S02]  /*1460*/  IMAD.IADD R4, R3, 0x1, -R6 ;  /* 0x0000000103047824 */ /* 0x000fe400078e0a06 */
[----:B------:R-:W-:Y:S02]  /*1470*/  IMAD.IADD R3, R6, 0x1, -R3 ;  /* 0x0000000106037824 */ /* 0x000fe400078e0a03 */
[----:B------:R-:W-:Y:S02]  /*1480*/  IMAD R21, R4, R12, R21 ;  /* 0x0000000c04157224 */ /* 0x000fe400078e0215 */
[----:B------:R-:W-:Y:S02]  /*1490*/  IMAD R20, R3, R2, R20 ;  /* 0x0000000203147224 */ /* 0x000fe400078e0214 */
.L_x_19:
[----:B------:R-:W-:Y:S05]  /*14a0*/  BRA.U !UP1, `(.L_x_20) ;  /* 0x00000001090c7547 */ /* 0x000fea000b800000 */
[----:B------:R-:W-:Y:S01]  /*14b0*/  UCGABAR_WAIT ;  /* 0x0000000000007dc7 */ /* 0x000fe20008000000 */
[----:B------:R-:W-:Y:S01]  /*14c0*/  CCTL.IVALL ;  /* 0x00000000ff00798f */ /* 0x000fe20002000000 */
[----:B------:R-:W-:Y:S05]  /*14d0*/  BRA `(.L_x_21) ;  /* 0x0000000000047947 */ /* 0x000fea0003800000 */
.L_x_20:
[----:B------:R-:W-:Y:S06]  /*14e0*/  BAR.SYNC.DEFER_BLOCKING 0x0 ;  /* 0x0000000000007b1d */ /* 0x000fec0000010000 */
.L_x_21:
[----:B------:R-:W-:Y:S05]  /*14f0*/  BRA.U UP2, `(.L_x_22) ;  /* 0x0000001102e87547 */ /* 0x000fea000b800000 */
[----:B------:R-:W1:Y:S01]  /*1500*/  LDCU UR22, c[0x0][0x38c] ;  /* 0x00007180ff1677ac */ /* 0x000e620008000800 */
[----:B------:R-:W2:Y:S01]  /*1510*/  LDC R9, c[0x0][0x370] ;  /* 0x0000dc00ff097b82 */ /* 0x000ea20000000800 */
[----:B------:R-:W-:Y:S01]  /*1520*/  PLOP3.LUT P1, PT, PT, PT, UP5, 0x80, 0x8 ;  /* 0x000000000008781c */ /* 0x000fe20003f2f058 */
[----:B------:R-:W-:Y:S01]  /*1530*/  HFMA2 R12, -RZ, RZ, 0, 0 ;  /* 0x00000000ff0c7431 */ /* 0x000fe200000001ff */
[----:B------:R-:W-:Y:S01]  /*1540*/  UISETP.NE.AND UP1, UPT, UR10, URZ, UPT ;  /* 0x000000ff0a00728c */ /* 0x000fe2000bf25270 */
[----:B------:R-:W-:Y:S01]  /*1550*/  ISETP.NE.AND P4, PT, R10, RZ, P5 ;  /* 0x000000ff0a00720c */ /* 0x000fe20002f85270 */
[C---:B------:R-:W-:Y:S01]  /*1560*/  IMAD.SHL.U32 R16, R11.reuse, 0x80, RZ ;  /* 0x000000800b107824 */ /* 0x040fe200078e00ff */
[----:B------:R-:W-:Y:S01]  /*1570*/  LOP3.LUT R17, R11, 0x1, RZ, 0xc0, !PT ;  /* 0x000000010b117812 */ /* 0x000fe200078ec0ff */
[----:B------:R-:W-:Y:S01]  /*1580*/  IMAD.MOV.U32 R15, RZ, RZ, 0x1 ;  /* 0x00000001ff0f7424 */ /* 0x000fe200078e00ff */
[----:B------:R-:W3:Y:S01]  /*1590*/  LDC R0, c[0x0][0x374] ;  /* 0x0000dd00ff007b82 */ /* 0x000ee20000000800 */
[----:B------:R-:W-:Y:S01]  /*15a0*/  PLOP3.LUT P1, PT, P1, PT, PT, 0x8, 0x80 ;  /* 0x000000000080781c */ /* 0x000fe20000f2e170 */
[----:B------:R-:W-:Y:S01]  /*15b0*/  IMAD.MOV.U32 R14, RZ, RZ, RZ ;  /* 0x000000ffff0e7224 */ /* 0x000fe200078e00ff */
[----:B------:R-:W-:Y:S01]  /*15c0*/  MOV R8, 0x1 ;  /* 0x0000000100087802 */ /* 0x000fe20000000f00 */
[----:B------:R-:W-:Y:S01]  /*15d0*/  IMAD.MOV.U32 R10, RZ, RZ, RZ ;  /* 0x000000ffff0a7224 */ /* 0x000fe200078e00ff */
[----:B------:R-:W4:Y:S01]  /*15e0*/  LDCU.64 UR30, c[0x0][0x348] ;  /* 0x00006900ff1e77ac */ /* 0x000f220008000a00 */
[----:B-1----:R-:W-:-:S02]  /*15f0*/  UIADD3 UR4, UPT, UPT, UR22, 0x7f, URZ ;  /* 0x0000007f16047890 */ /* 0x002fc4000fffe0ff */
[----:B------:R-:W-:Y:S02]  /*1600*/  USEL UR14, UR14, 0x2, UP1 ;  /* 0x000000020e0e7887 */ /* 0x000fe40008800000 */
[----:B------:R-:W-:Y:S01]  /*1610*/  USHF.R.S32.HI UR29, URZ, 0x1f, UR4 ;  /* 0x0000001fff1d7899 */ /* 0x000fe20008011404 */
[----:B------:R-:W-:-:S03]  /*1620*/  UMOV UR15, URZ ;  /* 0x000000ff000f7c82 */ /* 0x000fc60008000000 */
[----:B------:R-:W-:Y:S02]  /*1630*/  ULEA.HI UR29, UR29, UR4, URZ, 0x7 ;  /* 0x000000041d1d7291 */ /* 0x000fe4000f8f38ff */
[----:B------:R-:W-:Y:S02]  /*1640*/  UIADD3 UR4, UPT, UPT, UR22, -0x1, URZ ;  /* 0xffffffff16047890 */ /* 0x000fe4000fffe0ff */
[----:B------:R-:W-:Y:S02]  /*1650*/  USHF.R.S32.HI UR29, URZ, 0x7, UR29 ;  /* 0x00000007ff1d7899 */ /* 0x000fe4000801141d */
[----:B------:R-:W-:Y:S02]  /*1660*/  UISETP.GE.U32.AND UP2, UPT, UR4, -0xff, UPT ;  /* 0xffffff010400788c */ /* 0x000fe4000bf46070 */
[----:B------:R-:W-:Y:S02]  /*1670*/  UISETP.LT.U32.AND UP0, UPT, UR29, 0x3, UPT ;  /* 0x000000031d00788c */ /* 0x000fe4000bf01070 */
[----:B------:R-:W-:-:S02]  /*1680*/  UIADD3 UR22, UPT, UPT, UR22, 0xfe, URZ ;  /* 0x000000fe16167890 */ /* 0x000fc4000fffe0ff */
[----:B------:R-:W-:-:S04]  /*1690*/  USEL UR23, UR29, 0x3, UP0 ;  /* 0x000000031d177887 */ /* 0x000fc80008000000 */
[----:B------:R-:W-:Y:S02]  /*16a0*/  UIADD3 UR13, UPT, UPT, UR23, -0x1, URZ ;  /* 0xffffffff170d7890 */ /* 0x000fe4000fffe0ff */
[----:B------:R-:W-:Y:S02]  /*16b0*/  @UP2 UIADD3 UR13, UPT, UPT, UR23, URZ, URZ ;  /* 0x000000ff170d2290 */ /* 0x000fe4000fffe0ff */
[----:B------:R-:W-:Y:S02]  /*16c0*/  UIADD3 UR21, UPT, UPT, UR29, -UR23, URZ ;  /* 0x800000171d157290 */ /* 0x000fe4000fffe0ff */
[----:B------:R-:W-:Y:S02]  /*16d0*/  UIADD3 UR7, UPT, UPT, UR13, 0x1, URZ ;  /* 0x000000010d077890 */ /* 0x000fe4000fffe0ff */
[----:B--2-4-:R-:W-:-:S12]  /*16e0*/  UIADD3 UR13, UPT, UPT, -UR13, URZ, URZ ;  /* 0x000000ff0d0d7290 */ /* 0x014fd8000fffe1ff */
.L_x_42:
[----:B------:R-:W-:Y:S01]  /*16f0*/  UISETP.NE.AND UP0, UPT, UR37, URZ, UPT ;  /* 0x000000ff2500728c */ /* 0x000fe2000bf05270 */
[----:B------:R-:W1:Y:S08]  /*1700*/  S2UR UR37, SR_CgaCtaId ;  /* 0x00000000002579c3 */ /* 0x000e700000008800 */
[----:B------:R-:W-:Y:S05]  /*1710*/  BRA.U UP0, `(.L_x_23) ;  /* 0x0000000100347547 */ /* 0x000fea000b800000 */
[----:B------:R-:W2:Y:S01]  /*1720*/  S2R R2, SR_CgaCtaId ;  /* 0x0000000000027919 */ /* 0x000ea20000008800 */
[----:B------:R-:W-:-:S04]  /*1730*/  MOV R3, 0x400 ;  /* 0x0000040000037802 */ /* 0x000fc80000000f00 */
[----:B--2---:R-:W-:Y:S02]  /*1740*/  LEA R3, R2, R3, 0x18 ;  /* 0x0000000302037211 */ /* 0x004fe400078ec0ff */
[----:B------:R-:W-:-:S03]  /*1750*/  SHF.L.U32 R2, R8, 0x1f, RZ ;  /* 0x0000001f08027819 */ /* 0x000fc600000006ff */
[----:B------:R-:W-:-:S04]  /*1760*/  IMAD R3, R10, 0x8, R3 ;  /* 0x000000080a037824 */ /* 0x000fc800078e0203 */
[----:B------:R-:W2:Y:S02]  /*1770*/  SYNCS.PHASECHK.TRANS64.TRYWAIT P0, [R3+URZ+0xc0], R2 ;  /* 0x0000c002030075a7 */ /* 0x000ea400080011ff */
[----:B--2---:R-:W-:Y:S05]  /*1780*/  @!P0 BRA `(.L_x_24) ;  /* 0x0000008800548947 */ /* 0x004fea0003800000 */
.L_x_137:
[----:B------:R-:W-:Y:S01]  /*1790*/  VIADD R10, R10, 0x1 ;  /* 0x000000010a0a7836 */ /* 0x000fe20000000000 */
[----:B------:R2:W-:Y:S04]  /*17a0*/  SYNCS.ARRIVE.TRANS64.A1T0 RZ, [R3+URZ+0xb0], RZ ;  /* 0x0000b0ff03ff79a7 */ /* 0x0005e800081000ff */
[----:B------:R-:W-:-:S04]  /*17b0*/  ISETP.NE.AND P0, PT, R10, 0x2, PT ;  /* 0x000000020a00780c */ /* 0x000fc80003f05270 */
[----:B------:R-:W-:Y:S02]  /*17c0*/  SEL R10, R10, RZ, P0 ;  /* 0x000000ff0a0a7207 */ /* 0x000fe40000000000 */
[----:B--2---:R-:W-:-:S04]  /*17d0*/  SEL R3, RZ, 0x1, P0 ;  /* 0x00000001ff037807 */ /* 0x004fc80000000000 */
[----:B------:R-:W-:-:S07]  /*17e0*/  LOP3.LUT R8, R8, R3, RZ, 0x3c, !PT ;  /* 0x0000000308087212 */ /* 0x000fce00078e3cff */
.L_x_23:
[----:B------:R-:W-:Y:S01]  /*17f0*/  UMOV UR4, 0x400 ;  /* 0x0000040000047882 */ /* 0x000fe20000000000 */
[----:B------:R-:W-:Y:S01]  /*1800*/  LEA.HI R3, R21, R21, RZ, 0x1 ;  /* 0x0000001515037211 */ /* 0x000fe200078f08ff */
[----:B-1----:R-:W-:Y:S01]  /*1810*/  ULEA UR4, UR37, UR4, 0x18 ;  /* 0x0000000425047291 */ /* 0x002fe2000f8ec0ff */
[----:B------:R-:W-:Y:S01]  /*1820*/  SHF.L.U32 R2, R15, 0x1f, RZ ;  /* 0x0000001f0f027819 */ /* 0x000fe200000006ff */
[----:B------:R-:W-:Y:S01]  /*1830*/  IMAD R20, R20, 0x2, R17 ;  /* 0x0000000214147824 */ /* 0x000fe200078e0211 */
[----:B------:R-:W-:Y:S01]  /*1840*/  UISETP.GE.U32.AND UP0, UPT, UR22, 0xff, UPT ;  /* 0x000000ff1600788c */ /* 0x000fe2000bf06070 */
[----:B------:R-:W-:Y:S01]  /*1850*/  IMAD.SHL.U32 R3, R3, 0x80, RZ ;  /* 0x0000008003037824 */ /* 0x000fe200078e00ff */
[----:B------:R-:W-:Y:S01]  /*1860*/  ULEA UR5, UR15, UR4, 0x3 ;  /* 0x000000040f057291 */ /* 0x000fe2000f8e18ff */
[----:B------:R-:W-:Y:S01]  /*1870*/  R2UR UR35, R16 ;  /* 0x00000000102372ca */ /* 0x000fe200000e0000 */
[----:B------:R-:W-:Y:S01]  /*1880*/  UMOV UR38, URZ ;  /* 0x000000ff00267c82 */ /* 0x000fe20008000000 */
[----:B------:R-:W-:-:S02]  /*1890*/  R2UR UR19, R20 ;  /* 0x00000000141372ca */ /* 0x000fc400000e0000 */
[----:B------:R-:W-:-:S04]  /*18a0*/  LOP3.LUT R3, R3, 0xffffff00, RZ, 0xc0, !PT ;  /* 0xffffff0003037812 */ /* 0x000fc800078ec0ff */
[----:B------:R1:W2:Y:S01]  /*18b0*/  SYNCS.PHASECHK.TRANS64.TRYWAIT P0, [UR5+0x18], R2 ;  /* 0x00001802ff0075a7 */ /* 0x0002a20008001105 */
[----:B------:R-:W-:-:S06]  /*18c0*/  R2UR UR5, R3 ;  /* 0x00000000030572ca */ /* 0x000fcc00000e0000 */
[----:B------:R-:W-:-:S07]  /*18d0*/  UIMAD UR19, UR19, 0x60, URZ ;  /* 0x00000060131378a4 */ /* 0x000fce000f8e02ff */
[----:B------:R-:W-:Y:S01]  /*18e0*/  ULOP3.LUT UR35, UR5, 0x80, UR35, 0xf8, !UPT ;  /* 0x0000008005237892 */ /* 0x000fe2000f8ef823 */
[----:B------:R-:W-:Y:S11]  /*18f0*/  BRA.U !UP0, `(.L_x_25) ;  /* 0x0000000108f07547 */ /* 0x000ff6000b800000 */
[----:B------:R-:W-:Y:S01]  /*1900*/  UMOV UR39, UR13 ;  /* 0x0000000d00277c82 */ /* 0x000fe20008000000 */
[----:B------:R-:W-:Y:S01]  /*1910*/  UMOV UR6, UR15 ;  /* 0x0000000f00067c82 */ /* 0x000fe20008000000 */
[----:B------:R-:W-:-:S05]  /*1920*/  UMOV UR26, 0x40 ;  /* 0x00000040001a7882 */ /* 0x000fca0000000000 */
.L_x_31:
[----:B------:R-:W-:Y:S01]  /*1930*/  @P5 MOV R3, 0x1c000 ;  /* 0x0001c00000035802 */ /* 0x000fe20000000f00 */
[----:B------:R-:W-:Y:S01]  /*1940*/  ULEA UR33, UR6, UR4, 0x3 ;  /* 0x0000000406217291 */ /* 0x000fe2000f8e18ff */
[----:B-12---:R-:W-:Y:S11]  /*1950*/  @P0 BRA `(.L_x_26) ;  /* 0x00000000000c0947 */ /* 0x006ff60003800000 */
[----:B------:R-:W-:Y:S04]  /*1960*/  SHF.L.U32 R5, R15, 0x1f, RZ ;  /* 0x0000001f0f057819 */ /* 0x000fe800000006ff */
[----:B------:R-:W2:Y:S02]  /*1970*/  SYNCS.PHASECHK.TRANS64.TRYWAIT P0, [UR33+0x18], R5 ;  /* 0x00001805ff0075a7 */ /* 0x000ea40008001121 */
[----:B--2---:R-:W-:Y:S05]  /*1980*/  @!P0 BRA `(.L_x_27) ;  /* 0x0000008400e88947 */ /* 0x004fea0003800000 */
.L_x_26:
[----:B------:R2:W-:Y:S01]  /*1990*/  @P5 SYNCS.ARRIVE.TRANS64 RZ, [UR33], R3 ;  /* 0x00000003ffff59a7 */ /* 0x0005e20008000021 */
[----:B------:R-:W-:Y:S02]  /*19a0*/  ULOP3.LUT UR5, UR14, 0x2, URZ, 0xfc, !UPT ;  /* 0x000000020e057892 */ /* 0x000fe4000f8efcff */
[----:B------:R-:W-:Y:S02]  /*19b0*/  UIADD3 UR39, UPT, UPT, UR39, 0x1, URZ ;  /* 0x0000000127277890 */ /* 0x000fe4000fffe0ff */
[----:B------:R-:W-:Y:S02]  /*19c0*/  UISETP.NE.AND UP0, UPT, UR5, 0x2, UPT ;  /* 0x000000020500788c */ /* 0x000fe4000bf05270 */
[----:B------:R-:W-:Y:S07]  /*19d0*/  UISETP.NE.AND UP2, UPT, UR39, 0x1, UPT ;  /* 0x000000012700788c */ /* 0x000fee000bf45270 */
[----:B------:R-:W-:Y:S05]  /*19e0*/  BRA.U UP0, `(.L_x_28) ;  /* 0x0000000100047547 */ /* 0x000fea000b800000 */
[----:B------:R-:W-:Y:S05]  /*19f0*/  BPT.TRAP 0x1 ;  /* 0x000000040000795c */ /* 0x000fea0000300000 */
.L_x_28:
[----:B------:R-:W-:Y:S04]  /*1a00*/  BSSY.RECONVERGENT B0, `(.L_x_29) ;  /* 0x0000003000007945 */ /* 0x000fe80003800200 */
[----:B------:R-:W-:Y:S05]  /*1a10*/  @!P4 BRA `(.L_x_30) ;  /* 0x000000000004c947 */ /* 0x000fea0003800000 */
[----:B------:R-:W-:Y:S05]  /*1a20*/  BPT.TRAP 0x1 ;  /* 0x000000040000795c */ /* 0x000fea0000300000 */
.L_x_30:
[----:B------:R-:W-:Y:S05]  /*1a30*/  BSYNC.RECONVERGENT B0 ;  /* 0x0000000000007941 */ /* 0x000fea0003800200 */
.L_x_29:
[----:B------:R-:W-:Y:S02]  /*1a40*/  UIADD3 UR15, UPT, UPT, UR6, 0x1, URZ ;  /* 0x00000001060f7890 */ /* 0x000fe4000fffe0ff */
[----:B------:R-:W-:Y:S02]  /*1a50*/  UIADD3 UR42, UP1, UPT, UR30, 0x80, URZ ;  /* 0x000000801e2a7890 */ /* 0x000fe4000ff3e0ff */
[----:B------:R-:W-:Y:S02]  /*1a60*/  UISETP.NE.AND UP0, UPT, UR15, 0x3, UPT ;  /* 0x000000030f00788c */ /* 0x000fe4000bf05270 */
[----:B------:R-:W-:Y:S02]  /*1a70*/  ULEA UR24, UR6, UR4, 0xf ;  /* 0x0000000406187291 */ /* 0x000fe4000f8e78ff */
[----:B------:R-:W-:Y:S02]  /*1a80*/  USEL UR9, URZ, 0x1, UP0 ;  /* 0x00000001ff097887 */ /* 0x000fe40008000000 */
[----:B------:R-:W-:Y:S02]  /*1a90*/  USEL UR15, UR15, URZ, UP0 ;  /* 0x000000ff0f0f7287 */ /* 0x000fe40008000000 */
[----:B------:R-:W-:Y:S02]  /*1aa0*/  ULOP3.LUT UR33, UR33, 0xfefffff8, URZ, 0xc0, !UPT ;  /* 0xfefffff821217892 */ /* 0x000fe4000f8ec0ff */
[----:B------:R-:W-:Y:S01]  /*1ab0*/  ULEA UR8, UR15, UR4, 0x3 ;  /* 0x000000040f087291 */ /* 0x000fe2000f8e18ff */
[----:B------:R-:W-:Y:S01]  /*1ac0*/  LOP3.LUT R15, R15, UR9, RZ, 0x3c, !PT ;  /* 0x000000090f0f7c12 */ /* 0x000fe2000f8e3cff */
[----:B------:R-:W-:Y:S02]  /*1ad0*/  UIADD3 UR34, UPT, UPT, UR26, -0x40, URZ ;  /* 0xffffffc01a227890 */ /* 0x000fe4000fffe0ff */
[----:B------:R-:W-:Y:S01]  /*1ae0*/  UIADD3.X UR43, UPT, UPT, URZ, UR31, URZ, UP1, !UPT ;  /* 0x0000001fff2b7290 */ /* 0x000fe20008ffe4ff */
[----:B-1----:R-:W-:Y:S01]  /*1af0*/  SHF.L.U32 R2, R15, 0x1f, RZ ;  /* 0x0000001f0f027819 */ /* 0x002fe200000006ff */
[----:B------:R-:W-:Y:S01]  /*1b00*/  UIADD3 UR32, UPT, UPT, UR24, 0xc800, URZ ;  /* 0x0000c80018207890 */ /* 0x000fe2000fffe0ff */
[----:B------:R-:W-:Y:S02]  /*1b10*/  UMOV UR44, 0x0 ;  /* 0x00000000002c7882 */ /* 0x000fe40000000000 */
[----:B------:R4:W1:Y:S01]  /*1b20*/  SYNCS.PHASECHK.TRANS64.TRYWAIT P0, [UR8+0x18], R2 ;  /* 0x00001802ff0075a7 */ /* 0x0008620008001108 */
[----:B------:R-:W-:Y:S01]  /*1b30*/  UMOV UR45, 0x10000000 ;  /* 0x10000000002d7882 */ /* 0x000fe20000000000 */
[----:B------:R-:W-:Y:S02]  /*1b40*/  UIADD3 UR24, UPT, UPT, UR24, 0x10800, URZ ;  /* 0x0001080018187890 */ /* 0x000fe4000fffe0ff */
[----:B------:R-:W-:Y:S02]  /*1b50*/  UIADD3 UR40, UP0, UPT, UR30, 0x180, URZ ;  /* 0x000001801e287890 */ /* 0x000fe4000ff1e0ff */
[----:B------:R-:W-:Y:S01]  /*1b60*/  UTMALDG.3D.2CTA [UR32], [UR42], desc[UR44] ;  /* 0x00002c202a0075b4 */ /* 0x000fe20008211000 */
[----:B------:R-:W-:Y:S01]  /*1b70*/  UIMAD UR5, UR6, 0x6000, UR4 ;  /* 0x00006000060578a4 */ /* 0x000fe2000f8e0204 */
[----:B------:R-:W-:Y:S01]  /*1b80*/  UMOV UR27, UR35 ;  /* 0x00000023001b7c82 */ /* 0x000fe20008000000 */
[----:B------:R-:W-:Y:S01]  /*1b90*/  UMOV UR28, UR36 ;  /* 0x00000024001c7c82 */ /* 0x000fe20008000000 */
[----:B------:R-:W-:Y:S01]  /*1ba0*/  UMOV UR25, UR33 ;  /* 0x0000002100197c82 */ /* 0x000fe20008000000 */
[----:B------:R-:W-:Y:S01]  /*1bb0*/  UIADD3.X UR41, UPT, UPT, URZ, UR31, URZ, UP0, !UPT ;  /* 0x0000001fff297290 */ /* 0x000fe200087fe4ff */
[----:B------:R2:W-:Y:S01]  /*1bc0*/  UTMALDG.3D.2CTA [UR24], [UR42], desc[UR44] ;  /* 0x00002c182a0075b4 */ /* 0x0005e20008211000 */
[----:B------:R-:W-:Y:S01]  /*1bd0*/  UIADD3 UR16, UPT, UPT, UR5, 0x24800, URZ ;  /* 0x0002480005107890 */ /* 0x000fe2000fffe0ff */
[----:B------:R-:W-:Y:S01]  /*1be0*/  UMOV UR20, UR36 ;  /* 0x0000002400147c82 */ /* 0x000fe20008000000 */
[----:B------:R-:W-:Y:S01]  /*1bf0*/  UMOV UR17, UR33 ;  /* 0x0000002100117c82 */ /* 0x000fe20008000000 */
[----:B------:R-:W-:Y:S01]  /*1c00*/  UMOV UR18, UR34 ;  /* 0x0000002200127c82 */ /* 0x000fe20008000000 */
[----:B------:R-:W-:Y:S01]  /*1c10*/  UIADD3 UR8, UPT, UPT, UR5, 0x27800, URZ ;  /* 0x0002780005087890 */ /* 0x000fe2000fffe0ff */
[----:B------:R-:W-:Y:S01]  /*1c20*/  UMOV UR10, UR26 ;  /* 0x0000001a000a7c82 */ /* 0x000fe20008000000 */
[----:B------:R-:W-:Y:S03]  /*1c30*/  UMOV UR11, UR19 ;  /* 0x00000013000b7c82 */ /* 0x000fe60008000000 */
[----:B------:R4:W-:Y:S01]  /*1c40*/  UTMALDG.3D.2CTA [UR16], [UR40], desc[UR44] ;  /* 0x00002c10280075b4 */ /* 0x0009e20008211000 */
[----:B------:R-:W-:Y:S01]  /*1c50*/  UMOV UR12, UR36 ;  /* 0x00000024000c7c82 */ /* 0x000fe20008000000 */
[----:B------:R-:W-:Y:S01]  /*1c60*/  UMOV UR9, UR33 ;  /* 0x0000002100097c82 */ /* 0x000fe20008000000 */
[----:B------:R-:W-:Y:S01]  /*1c70*/  UMOV UR38, UR7 ;  /* 0x0000000700267c82 */ /* 0x000fe20008000000 */
[----:B------:R-:W-:Y:S01]  /*1c80*/  UMOV UR6, UR15 ;  /* 0x0000000f00067c82 */ /* 0x000fe20008000000 */
[----:B------:R4:W-:Y:S01]  /*1c90*/  UTMALDG.3D.2CTA [UR8], [UR40], desc[UR44] ;  /* 0x00002c08280075b4 */ /* 0x0009e20008211000 */
[----:B--2---:R-:W-:Y:S01]  /*1ca0*/  UIADD3 UR26, UPT, UPT, UR26, 0x80, URZ ;  /* 0x000000801a1a7890 */ /* 0x004fe2000fffe0ff */
[----:B----4-:R-:W-:Y:S11]  /*1cb0*/  BRA.U UP2, `(.L_x_31) ;  /* 0xfffffffd021c7547 */ /* 0x010ff6000b83ffff */
.L_x_25:
[----:B------:R-:W-:Y:S01]  /*1cc0*/  ULEA UR5, UR15, UR4, 0x3 ;  /* 0x000000040f057291 */ /* 0x000fe2000f8e18ff */
[----:B-1----:R-:W-:Y:S01]  /*1cd0*/  SHF.L.U32 R2, R15, 0x1f, RZ ;  /* 0x0000001f0f027819 */ /* 0x002fe200000006ff */
[----:B------:R-:W-:Y:S01]  /*1ce0*/  @!P1 SYNCS.ARRIVE.TRANS64.A1T0 RZ, [UR4+0x68], RZ ;  /* 0x000068ffffff99a7 */ /* 0x000fe20008100004 */
[----:B------:R-:W-:-:S06]  /*1cf0*/  UISETP.GT.AND UP0, UPT, UR29, UR23, UPT ;  /* 0x000000171d00728c */ /* 0x000fcc000bf04270 */
[----:B--2---:R1:W2:Y:S03]  /*1d00*/  SYNCS.PHASECHK.TRANS64.TRYWAIT P0, [UR5+0x18], R2 ;  /* 0x00001802ff0075a7 */ /* 0x0042a60008001105 */
[----:B------:R-:W-:Y:S05]  /*1d10*/  BRA.U !UP0, `(.L_x_32) ;  /* 0x0000000108e87547 */ /* 0x000fea000b800000 */
[----:B------:R-:W-:Y:S01]  /*1d20*/  UIADD3 UR39, UPT, UPT, UR21, UR38, URZ ;  /* 0x0000002615277290 */ /* 0x000fe2000fffe0ff */
[----:B------:R-:W-:-:S11]  /*1d30*/  UMOV UR6, UR15 ;  /* 0x0000000f00067c82 */ /* 0x000fd60008000000 */
.L_x_38:
[----:B--2---:R-:W-:Y:S01]  /*1d40*/  @P5 MOV R3, 0x1c000 ;  /* 0x0001c00000035802 */ /* 0x004fe20000000f00 */
[----:B------:R-:W-:Y:S01]  /*1d50*/  ULEA UR33, UR6, UR4, 0x3 ;  /* 0x0000000406217291 */ /* 0x000fe2000f8e18ff */
[----:B-12---:R-:W-:Y:S11]  /*1d60*/  @P0 BRA `(.L_x_33) ;  /* 0x00000000000c0947 */ /* 0x006ff60003800000 */
[----:B------:R-:W-:Y:S04]  /*1d70*/  SHF.L.U32 R5, R15, 0x1f, RZ ;  /* 0x0000001f0f057819 */ /* 0x000fe800000006ff */
[----:B------:R-:W2:Y:S02]  /*1d80*/  SYNCS.PHASECHK.TRANS64.TRYWAIT P0, [UR33+0x18], R5 ;  /* 0x00001805ff0075a7 */ /* 0x000ea40008001121 */
[----:B--2---:R-:W-:Y:S05]  /*1d90*/  @!P0 BRA `(.L_x_34) ;  /* 0x0000008000fc8947 */ /* 0x004fea0003800000 */
.L_x_33:
[----:B------:R2:W-:Y:S01]  /*1da0*/  @P5 SYNCS.ARRIVE.TRANS64 RZ, [UR33], R3 ;  /* 0x00000003ffff59a7 */ /* 0x0005e20008000021 */
[----:B------:R-:W-:Y:S04]  /*1db0*/  ULOP3.LUT UR5, UR14, 0x2, URZ, 0xfc, !UPT ;  /* 0x000000020e057892 */ /* 0x000fe8000f8efcff */
[----:B------:R-:W-:Y:S09]  /*1dc0*/  UISETP.NE.AND UP0, UPT, UR5, 0x2, UPT ;  /* 0x000000020500788c */ /* 0x000ff2000bf05270 */
[----:B------:R-:W-:Y:S05]  /*1dd0*/  BRA.U UP0, `(.L_x_35) ;  /* 0x0000000100047547 */ /* 0x000fea000b800000 */
[----:B------:R-:W-:Y:S05]  /*1de0*/  BPT.TRAP 0x1 ;  /* 0x000000040000795c */ /* 0x000fea0000300000 */
.L_x_35:
[----:B------:R-:W-:Y:S04]  /*1df0*/  BSSY.RECONVERGENT B0, `(.L_x_36) ;  /* 0x0000003000007945 */ /* 0x000fe80003800200 */
[----:B------:R-:W-:Y:S05]  /*1e00*/  @!P4 BRA `(.L_x_37) ;  /* 0x000000000004c947 */ /* 0x000fea0003800000 */
[----:B------:R-:W-:Y:S05]  /*1e10*/  BPT.TRAP 0x1 ;  /* 0x000000040000795c */ /* 0x000fea0000300000 */
.L_x_37:
[----:B------:R-:W-:Y:S05]  /*1e20*/  BSYNC.RECONVERGENT B0 ;  /* 0x0000000000007941 */ /* 0x000fea0003800200 */
.L_x_36:
[----:B------:R-:W-:Y:S02]  /*1e30*/  UIADD3 UR15, UPT, UPT, UR6, 0x1, URZ ;  /* 0x00000001060f7890 */ /* 0x000fe4000fffe0ff */
[----:B------:R-:W-:Y:S02]  /*1e40*/  UIADD3 UR44, UP1, UPT, UR30, 0x80, URZ ;  /* 0x000000801e2c7890 */ /* 0x000fe4000ff3e0ff */
[----:B------:R-:W-:Y:S02]  /*1e50*/  UISETP.NE.AND UP0, UPT, UR15, 0x3, UPT ;  /* 0x000000030f00788c */ /* 0x000fe4000bf05270 */
[----:B------:R-:W-:Y:S02]  /*1e60*/  ULEA UR24, UR6, UR4, 0xf ;  /* 0x0000000406187291 */ /* 0x000fe4000f8e78ff */
[----:B------:R-:W-:Y:S02]  /*1e70*/  USEL UR9, URZ, 0x1, UP0 ;  /* 0x00000001ff097887 */ /* 0x000fe40008000000 */
[----:B------:R-:W-:Y:S02]  /*1e80*/  USEL UR15, UR15, URZ, UP0 ;  /* 0x000000ff0f0f7287 */ /* 0x000fe40008000000 */
[----:B------:R-:W-:Y:S02]  /*1e90*/  USHF.L.U32 UR34, UR38, 0x7, URZ ;  /* 0x0000000726227899 */ /* 0x000fe400080006ff */
[----:B------:R-:W-:Y:S01]  /*1ea0*/  ULEA UR8, UR15, UR4, 0x3 ;  /* 0x000000040f087291 */ /* 0x000fe2000f8e18ff */
[----:B------:R-:W-:Y:S01]  /*1eb0*/  LOP3.LUT R15, R15, UR9, RZ, 0x3c, !PT ;  /* 0x000000090f0f7c12 */ /* 0x000fe2000f8e3cff */
[----:B------:R-:W-:Y:S02]  /*1ec0*/  ULOP3.LUT UR33, UR33, 0xfefffff8, URZ, 0xc0, !UPT ;  /* 0xfefffff821217892 */ /* 0x000fe4000f8ec0ff */
[----:B------:R-:W-:Y:S01]  /*1ed0*/  UIADD3.X UR45, UPT, UPT, URZ, UR31, URZ, UP1, !UPT ;  /* 0x0000001fff2d7290 */ /* 0x000fe20008ffe4ff */
[----:B-1----:R-:W-:Y:S01]  /*1ee0*/  SHF.L.U32 R2, R15, 0x1f, RZ ;  /* 0x0000001f0f027819 */ /* 0x002fe200000006ff */
[----:B------:R-:W-:Y:S01]  /*1ef0*/  UIADD3 UR32, UPT, UPT, UR24, 0xc800, URZ ;  /* 0x0000c80018207890 */ /* 0x000fe2000fffe0ff */
[----:B------:R-:W-:Y:S02]  /*1f00*/  UMOV UR42, 0x0 ;  /* 0x00000000002a7882 */ /* 0x000fe40000000000 */
[----:B------:R4:W1:Y:S01]  /*1f10*/  SYNCS.PHASECHK.TRANS64.TRYWAIT P0, [UR8+0x18], R2 ;  /* 0x00001802ff0075a7 */ /* 0x0008620008001108 */
[----:B------:R-:W-:Y:S01]  /*1f20*/  UMOV UR43, 0x10000000 ;  /* 0x10000000002b7882 */ /* 0x000fe20000000000 */
[----:B------:R-:W-:Y:S02]  /*1f30*/  UIADD3 UR26, UPT, UPT, UR34, 0x40, URZ ;  /* 0x00000040221a7890 */ /* 0x000fe4000fffe0ff */
[----:B------:R-:W-:Y:S02]  /*1f40*/  UIADD3 UR24, UPT, UPT, UR24, 0x10800, URZ ;  /* 0x0001080018187890 */ /* 0x000fe4000fffe0ff */
[----:B------:R4:W-:Y:S01]  /*1f50*/  UTMALDG.3D.2CTA [UR32], [UR44], desc[UR42] ;  /* 0x00002a202c0075b4 */ /* 0x0009e20008211000 */
[----:B------:R-:W-:Y:S02]  /*1f60*/  UIADD3 UR40, UP0, UPT, UR30, 0x180, URZ ;  /* 0x000001801e287890 */ /* 0x000fe4000ff1e0ff */
        /* <DEDUP_REMOVED lines=16> */
[----:B------:R-:W-:Y:S01]  /*2070*/  UIADD3 UR38, UPT, UPT, UR38, 0x1, URZ ;  /* 0x0000000126267890 */ /* 0x000fe2000fffe0ff */
[----:B------:R-:W-:Y:S03]  /*2080*/  UMOV UR6, UR15 ;  /* 0x0000000f00067c82 */ /* 0x000fe60008000000 */
[----:B------:R-:W-:Y:S01]  /*2090*/  UISETP.NE.AND UP0, UPT, UR38, UR39, UPT ;  /* 0x000000272600728c */ /* 0x000fe2000bf05270 */
[----:B------:R4:W-:Y:S08]  /*20a0*/  UTMALDG.3D.2CTA [UR8], [UR40], desc[UR42] ;  /* 0x00002a08280075b4 */ /* 0x0009f00008211000 */
[----:B----4-:R-:W-:Y:S05]  /*20b0*/  BRA.U UP0, `(.L_x_38) ;  /* 0xfffffffd00207547 */ /* 0x010fea000b83ffff */
.L_x_32:
[----:B-1----:R-:W-:Y:S01]  /*20c0*/  LEA R2, R14, UR4, 0x3 ;  /* 0x000000040e027c11 */ /* 0x002fe2000f8e18ff */
[----:B------:R-:W-:Y:S01]  /*20d0*/  NOP ;  /* 0x0000000000007918 */ /* 0x000fe20000000000 */
[----:B--2---:R-:W-:Y:S02]  /*20e0*/  SHF.L.U32 R3, R12, 0x1f, RZ ;  /* 0x0000001f0c037819 */ /* 0x004fe400000006ff */
[----:B------:R-:W-:Y:S02]  /*20f0*/  LEA R4, R14, UR4, 0x4 ;  /* 0x000000040e047c11 */ /* 0x000fe4000f8e20ff */
[----:B------:R-:W1:Y:S02]  /*2100*/  SYNCS.PHASECHK.TRANS64.TRYWAIT P0, [R2+URZ+0x70], R3 ;  /* 0x00007003020075a7 */ /* 0x000e6400080011ff */
[----:B-1----:R-:W-:Y:S05]  /*2110*/  @!P0 BRA `(.L_x_39) ;  /* 0x0000008000348947 */ /* 0x002fea0003800000 */
.L_x_140:
[----:B------:R-:W2:Y:S01]  /*2120*/  LDS.128 R4, [R4+0xe0] ;  /* 0x0000e00004047984 */ /* 0x000ea20000000c00 */
[----:B------:R-:W-:Y:S01]  /*2130*/  ISETP.GE.AND P0, PT, R72, 0x1, PT ;  /* 0x000000014800780c */ /* 0x000fe20003f06270 */
[----:B-1----:R-:W-:Y:S01]  /*2140*/  VIADD R2, R2, 0x80 ;  /* 0x0000008002027836 */ /* 0x002fe20000000000 */
[----:B------:R-:W-:Y:S01]  /*2150*/  @!PT LDS RZ, [RZ] ;  /* 0x00000000fffff984 */ /* 0x000fe20000000800 */
[----:B------:R-:W-:Y:S01]  /*2160*/  @!PT LDS RZ, [RZ] ;  /* 0x00000000fffff984 */ /* 0x000fe20000000800 */
[----:B------:R-:W-:Y:S01]  /*2170*/  @!PT LDS RZ, [RZ] ;  /* 0x00000000fffff984 */ /* 0x000fe20000000800 */
[----:B------:R-:W-:Y:S01]  /*2180*/  @!PT LDS RZ, [RZ] ;  /* 0x00000000fffff984 */ /* 0x000fe20000000800 */
[----:B------:R1:W-:Y:S06]  /*2190*/  MEMBAR.ALL.CTA ;  /* 0x0000000000007992 */ /* 0x0003ec0000008000 */
[----:B-1----:R-:W1:Y:S01]  /*21a0*/  FENCE.VIEW.ASYNC.S ;  /* 0x00000000000073c6 */ /* 0x002e620000000000 */
[----:B------:R-:W-:-:S04]  /*21b0*/  PRMT R2, RZ, 0x654, R2 ;  /* 0x00000654ff027816 */ /* 0x000fc80000000002 */
[----:B-1----:R1:W-:Y:S01]  /*21c0*/  SYNCS.ARRIVE.TRANS64.RED.A1T0 RZ, [R2+URZ], RZ ;  /* 0x000000ff02ff79a7 */ /* 0x0023e200081004ff */
[----:B--2---:R-:W-:-:S13]  /*21d0*/  LOP3.LUT P2, RZ, R6, 0x1, RZ, 0xc0, !PT ;  /* 0x0000000106ff7812 */ /* 0x004fda000784c0ff */
[----:B------:R-:W-:Y:S01]  /*21e0*/  @P2 SHF.R.U32.HI R3, RZ, 0x10, R5 ;  /* 0x00000010ff032819 */ /* 0x000fe20000011605 */
[----:B------:R-:W-:Y:S01]  /*21f0*/  VOTEU.ANY UP0, P2 ;  /* 0x0000000000ff7886 */ /* 0x000fe20001000100 */
[----:B------:R-:W-:Y:S02]  /*2200*/  @P2 MOV R13, R4 ;  /* 0x00000004000d2202 */ /* 0x000fe40000000f00 */
[----:B------:R-:W-:Y:S02]  /*2210*/  @P2 R2UR.BROADCAST UR5, R3 ;  /* 0x00000000030522ca */ /* 0x000fe400008e0000 */
[----:B------:R-:W-:-:S11]  /*2220*/  @P2 LOP3.LUT R11, R5, 0xffff, RZ, 0xc0, !PT ;  /* 0x0000ffff050b2812 */ /* 0x000fd600078ec0ff */
[----:B------:R-:W-:Y:S01]  /*2230*/  @UP0 UMOV UR36, UR5 ;  /* 0x0000000500240c82 */ /* 0x000fe20008000000 */
[----:B-1----:R-:W-:Y:S05]  /*2240*/  @!P0 BRA `(.L_x_40) ;  /* 0x0000000000b88947 */ /* 0x002fea0003800000 */
[----:B------:R-:W3:Y:S01]  /*2250*/  LDC.64 R4, c[0x0][0xb18] ;  /* 0x0002c600ff047b82 */ /* 0x000ee20000000a00 */
[----:B------:R-:W-:-:S07]  /*2260*/  ISETP.NE.AND P3, PT, R72, 0x1, PT ;  /* 0x000000014800780c */ /* 0x000fce0003f65270 */
[----:B------:R-:W1:Y:S08]  /*2270*/  LDC.64 R6, c[0x0][0xb10] ;  /* 0x0002c400ff067b82 */ /* 0x000e700000000a00 */
[----:B------:R-:W2:Y:S08]  /*2280*/  LDC R18, c[0x0][0xb20] ;  /* 0x0002c800ff127b82 */ /* 0x000eb00000000800 */
[----:B------:R-:W4:Y:S01]  /*2290*/  LDC R20, c[0x0][0xb0c] ;  /* 0x0002c300ff147b82 */ /* 0x000f220000000800 */
[----:B---3--:R-:W-:Y:S01]  /*22a0*/  IMAD.HI.U32 R19, R0, R5, RZ ;  /* 0x0000000500137227 */ /* 0x008fe200078e00ff */
[----:B------:R-:W-:-:S03]  /*22b0*/  ISETP.NE.AND P0, PT, R4, 0x1, PT ;  /* 0x000000010400780c */ /* 0x000fc60003f05270 */
[----:B------:R-:W-:-:S03]  /*22c0*/  IMAD.HI.U32 R5, R11, R5, RZ ;  /* 0x000000050b057227 */ /* 0x000fc600078e00ff */
[----:B------:R-:W3:Y:S01]  /*22d0*/  LDC.64 R2, c[0x0][0xb28] ;  /* 0x0002ca00ff027b82 */ /* 0x000ee20000000a00 */
[----:B-1----:R-:W-:-:S04]  /*22e0*/  IMAD.HI.U32 R22, R9, R6, RZ ;  /* 0x0000000609167227 */ /* 0x002fc800078e00ff */
[----:B------:R-:W-:Y:S01]  /*22f0*/  IMAD.HI.U32 R24, R13, R6, RZ ;  /* 0x000000060d187227 */ /* 0x000fe200078e00ff */
[----:B------:R-:W-:Y:S02]  /*2300*/  SHF.R.U32.HI R22, RZ, R7, R22 ;  /* 0x00000007ff167219 */ /* 0x000fe40000011616 */
[-C--:B--2---:R-:W-:Y:S02]  /*2310*/  SHF.R.U32.HI R19, RZ, R18.reuse, R19 ;  /* 0x00000012ff137219 */ /* 0x084fe40000011613 */
[----:B------:R-:W-:Y:S02]  /*2320*/  SHF.R.U32.HI R18, RZ, R18, R5 ;  /* 0x00000012ff127219 */ /* 0x000fe40000011605 */
[----:B------:R-:W-:Y:S02]  /*2330*/  SEL R19, R0, R19, !P0 ;  /* 0x0000001300137207 */ /* 0x000fe40004000000 */
[----:B------:R-:W-:Y:S02]  /*2340*/  SHF.R.U32.HI R24, RZ, R7, R24 ;  /* 0x00000007ff187219 */ /* 0x000fe40000011618 */
[----:B----4-:R-:W-:-:S02]  /*2350*/  ISETP.NE.AND P1, PT, R20, 0x1, PT ;  /* 0x000000011400780c */ /* 0x010fc40003f25270 */
[----:B------:R-:W-:Y:S02]  /*2360*/  SEL R5, R11, R18, !P0 ;  /* 0x000000120b057207 */ /* 0x000fe40004000000 */
[----:B------:R-:W-:Y:S02]  /*2370*/  SEL R21, R9, R22, !P1 ;  /* 0x0000001609157207 */ /* 0x000fe40004800000 */
[----:B------:R-:W-:Y:S01]  /*2380*/  SEL R7, R13, R24, !P1 ;  /* 0x000000180d077207 */ /* 0x000fe20004800000 */
[----:B---3--:R-:W-:-:S04]  /*2390*/  IMAD.HI.U32 R22, R19, R2, RZ ;  /* 0x0000000213167227 */ /* 0x008fc800078e00ff */
[----:B------:R-:W-:Y:S01]  /*23a0*/  IMAD.HI.U32 R6, R21, R2, RZ ;  /* 0x0000000215067227 */ /* 0x000fe200078e00ff */
[----:B------:R-:W-:-:S04]  /*23b0*/  @P3 SHF.R.U32.HI R19, RZ, R3, R22 ;  /* 0x00000003ff133219 */ /* 0x000fc80000011616 */
        /* <DEDUP_REMOVED lines=8> */
[----:B------:R-:W-:-:S04]  /*2440*/  @!P0 IMAD.HI.U32 R18, R7, R2, RZ ;  /* 0x0000000207128227 */ /* 0x000fc800078e00ff */
[----:B------:R-:W-:Y:S01]  /*2450*/  IMAD.MOV R2, RZ, RZ, -R6 ;  /* 0x000000ffff027224 */ /* 0x000fe200078e0a06 */
[----:B------:R-:W-:-:S03]  /*2460*/  @!P0 SHF.R.U32.HI R18, RZ, R3, R18 ;  /* 0x00000003ff128219 */ /* 0x000fc60000011612 */
[----:B------:R-:W-:Y:S01]  /*2470*/  IMAD R2, R72, R2, R5 ;  /* 0x0000000248027224 */ /* 0x000fe200078e0205 */
[----:B------:R-:W-:Y:S02]  /*2480*/  @!P0 SEL R3, R7, R18, !P3 ;  /* 0x0000001207038207 */ /* 0x000fe40005800000 */
[----:B------:R-:W-:-:S03]  /*2490*/  IADD3 R18, PT, PT, -R5, RZ, RZ ;  /* 0x000000ff05127210 */ /* 0x000fc60007ffe1ff */
[--C-:B------:R-:W-:Y:S02]  /*24a0*/  @!P0 IMAD.IADD R6, R6, 0x1, -R3.reuse ;  /* 0x0000000106068824 */ /* 0x100fe400078e0a03 */
[----:B------:R-:W-:Y:S01]  /*24b0*/  @!P0 IMAD R3, R2, R21, R3 ;  /* 0x0000001502038224 */ /* 0x000fe200078e0203 */
[----:B------:R-:W-:Y:S01]  /*24c0*/  IADD3 R2, PT, PT, -R7, RZ, RZ ;  /* 0x000000ff07027210 */ /* 0x000fe20007ffe1ff */
[----:B------:R-:W-:Y:S02]  /*24d0*/  @!P0 IMAD R5, R72, R6, R7 ;  /* 0x0000000648058224 */ /* 0x000fe400078e0207 */
[----:B------:R-:W-:Y:S02]  /*24e0*/  IMAD R11, R4, R18, R11 ;  /* 0x00000012040b7224 */ /* 0x000fe400078e020b */
[----:B------:R-:W-:Y:S02]  /*24f0*/  @!P0 IMAD.MOV.U32 R7, RZ, RZ, R3 ;  /* 0x000000ffff078224 */ /* 0x000fe400078e0003 */
[----:B------:R-:W-:-:S02]  /*2500*/  IMAD R2, R20, R2, R13 ;  /* 0x0000000214027224 */ /* 0x000fc400078e020d */
[----:B------:R-:W-:Y:S02]  /*2510*/  IMAD R11, R5, R4, R11 ;  /* 0x00000004050b7224 */ /* 0x000fe400078e020b */
[----:B------:R-:W-:Y:S02]  /*2520*/  IMAD R13, R7, R20, R2 ;  /* 0x00000014070d7224 */ /* 0x000fe400078e0202 */
.L_x_40:
[----:B------:R-:W1:Y:S02]  /*2530*/  LDCU UR5, c[0x0][0xb30] ;  /* 0x00016600ff0577ac */ /* 0x000e640008000800 */
[----:B-1----:R-:W-:-:S09]  /*2540*/  UISETP.NE.AND UP0, UPT, UR5, 0x1, UPT ;  /* 0x000000010500788c */ /* 0x002fd2000bf05270 */
[----:B------:R-:W-:Y:S05]  /*2550*/  BRA.U UP0, `(.L_x_41) ;  /* 0x0000000100407547 */ /* 0x000fea000b800000 */
[----:B------:R-:W1:Y:S08]  /*2560*/  LDC.64 R4, c[0x0][0xb10] ;  /* 0x0002c400ff047b82 */ /* 0x000e700000000a00 */
[----:B------:R-:W2:Y:S08]  /*2570*/  LDC.64 R2, c[0x0][0xb18] ;  /* 0x0002c600ff027b82 */ /* 0x000eb00000000a00 */
[----:B------:R-:W4:Y:S08]  /*2580*/  LDC R6, c[0x0][0xb20] ;  /* 0x0002c800ff067b82 */ /* 0x000f300000000800 */
[----:B------:R-:W3:Y:S01]  /*2590*/  LDC R18, c[0x0][0xb0c] ;  /* 0x0002c300ff127b82 */ /* 0x000ee20000000800 */
[----:B-1----:R-:W-:-:S05]  /*25a0*/  IMAD.HI.U32 R4, R13, R4, RZ ;  /* 0x000000040d047227 */ /* 0x002fca00078e00ff */
[----:B------:R-:W-:Y:S01]  /*25b0*/  SHF.R.U32.HI R4, RZ, R5, R4 ;  /* 0x00000005ff047219 */ /* 0x000fe20000011604 */
[----:B--2---:R-:W-:Y:S01]  /*25c0*/  IMAD.HI.U32 R3, R11, R3, RZ ;  /* 0x000000030b037227 */ /* 0x004fe200078e00ff */
[----:B------:R-:W-:-:S04]  /*25d0*/  ISETP.NE.AND P0, PT, R2, 0x1, PT ;  /* 0x000000010200780c */ /* 0x000fc80003f05270 */
[----:B----4-:R-:W-:-:S04]  /*25e0*/  SHF.R.U32.HI R6, RZ, R6, R3 ;  /* 0x00000006ff067219 */ /* 0x010fc80000011603 */
[----:B------:R-:W-:Y:S02]  /*25f0*/  SEL R3, R11, R6, !P0 ;  /* 0x000000060b037207 */ /* 0x000fe40004000000 */
[----:B---3--:R-:W-:-:S04]  /*2600*/  ISETP.NE.AND P1, PT, R18, 0x1, PT ;  /* 0x000000011200780c */ /* 0x008fc80003f25270 */
[----:B------:R-:W-:-:S05]  /*2610*/  SEL R4, R13, R4, !P1 ;  /* 0x000000040d047207 */ /* 0x000fca0004800000 */
[----:B------:R-:W-:Y:S02]  /*2620*/  IMAD.IADD R5, R3, 0x1, -R4 ;  /* 0x0000000103057824 */ /* 0x000fe400078e0a04 */
[----:B------:R-:W-:Y:S02]  /*2630*/  IMAD.IADD R3, R4, 0x1, -R3 ;  /* 0x0000000104037824 */ /* 0x000fe400078e0a03 */
[----:B------:R-:W-:Y:S02]  /*2640*/  IMAD R13, R5, R18, R13 ;  /* 0x00000012050d7224 */ /* 0x000fe400078e020d */
[----:B------:R-:W-:-:S07]  /*2650*/  IMAD R11, R3, R2, R11 ;  /* 0x00000002030b7224 */ /* 0x000fce00078e020b */
.L_x_41:
[----:B------:R-:W-:Y:S01]  /*2660*/  VIADD R14, R14, 0x1 ;  /* 0x000000010e0e7836 */ /* 0x000fe20000000000 */
[----:B------:R-:W-:Y:S01]  /*2670*/  PLOP3.LUT P1, PT, PT, PT, PT, 0x80, 0x8 ;  /* 0x000000000008781c */ /* 0x000fe20003f2f070 */
[----:B------:R-:W-:Y:S02]  /*2680*/  IMAD.IADD R21, R13, 0x1, R156 ;  /* 0x000000010d157824 */ /* 0x000fe400078e029c */
[----:B------:R-:W-:Y:S01]  /*2690*/  IMAD.IADD R20, R11, 0x1, R154 ;  /* 0x000000010b147824 */ /* 0x000fe200078e029a */
[----:B------:R-:W-:-:S04]  /*26a0*/  ISETP.NE.AND P0, PT, R14, 0x2, PT ;  /* 0x000000020e00780c */ /* 0x000fc80003f05270 */
[----:B------:R-:W-:Y:S02]  /*26b0*/  SEL R3, RZ, 0x1, P0 ;  /* 0x00000001ff037807 */ /* 0x000fe40000000000 */
[----:B------:R-:W-:Y:S02]  /*26c0*/  SEL R14, R14, RZ, P0 ;  /* 0x000000ff0e0e7207 */ /* 0x000fe40000000000 */
[----:B------:R-:W-:Y:S01]  /*26d0*/  LOP3.LUT R12, R12, R3, RZ, 0x3c, !PT ;  /* 0x000000030c0c7212 */ /* 0x000fe200078e3cff */
[----:B------:R-:W-:Y:S06]  /*26e0*/  @P2 BRA `(.L_x_42) ;  /* 0xfffffff000002947 */ /* 0x000fec000383ffff */
[----:B------:R-:W-:Y:S01]  /*26f0*/  UIADD3 UR4, UPT, UPT, UR4, 0x18, URZ ;  /* 0x0000001804047890 */ /* 0x000fe2000fffe0ff */
[----:B------:R-:W-:-:S03]  /*2700*/  SHF.L.U32 R3, R15, 0x1f, RZ ;  /* 0x0000001f0f037819 */ /* 0x000fc600000006ff */
[----:B------:R-:W-:-:S09]  /*2710*/  ULEA UR5, UR15, UR4, 0x3 ;  /* 0x000000040f057291 */ /* 0x000fd2000f8e18ff */
[----:B------:R-:W1:Y:S02]  /*2720*/  SYNCS.PHASECHK.TRANS64.TRYWAIT P0, [UR5], R3 ;  /* 0x00000003ff0075a7 */ /* 0x000e640008001105 */
[----:B-1----:R-:W-:Y:S05]  /*2730*/  @!P0 BRA `(.L_x_43) ;  /* 0x0000007800c08947 */ /* 0x002fea0003800000 */
.L_x_142:
[----:B------:R-:W-:-:S04]  /*2740*/  UIADD3 UR6, UPT, UPT, UR15, 0x1, URZ ;  /* 0x000000010f067890 */ /* 0x000fc8000fffe0ff */
[----:B------:R-:W-:-:S04]  /*2750*/  UISETP.NE.AND UP0, UPT, UR6, 0x3, UPT ;  /* 0x000000030600788c */ /* 0x000fc8000bf05270 */
[----:B------:R-:W-:Y:S02]  /*2760*/  USEL UR7, URZ, 0x1, UP0 ;  /* 0x00000001ff077887 */ /* 0x000fe40008000000 */
[----:B------:R-:W-:-:S04]  /*2770*/  USEL UR6, UR6, URZ, UP0 ;  /* 0x000000ff06067287 */ /* 0x000fc80008000000 */
[----:B------:R-:W-:Y:S01]  /*2780*/  ULEA UR5, UR6, UR4, 0x3 ;  /* 0x0000000406057291 */ /* 0x000fe2000f8e18ff */
[----:B------:R-:W-:-:S04]  /*2790*/  LOP3.LUT R15, R15, UR7, RZ, 0x3c, !PT ;  /* 0x000000070f0f7c12 */ /* 0x000fc8000f8e3cff */
[----:B-1----:R-:W-:-:S04]  /*27a0*/  SHF.L.U32 R3, R15, 0x1f, RZ ;  /* 0x0000001f0f037819 */ /* 0x002fc800000006ff */
[----:B------:R-:W1:Y:S02]  /*27b0*/  SYNCS.PHASECHK.TRANS64.TRYWAIT P0, [UR5], R3 ;  /* 0x00000003ff0075a7 */ /* 0x000e640008001105 */
[----:B-1----:R-:W-:Y:S05]  /*27c0*/  @!P0 BRA `(.L_x_44) ;  /* 0x0000007800b48947 */ /* 0x002fea0003800000 */
.L_x_144:
[----:B------:R-:W-:-:S04]  /*27d0*/  UIADD3 UR6, UPT, UPT, UR6, 0x1, URZ ;  /* 0x0000000106067890 */ /* 0x000fc8000fffe0ff */
[----:B------:R-:W-:-:S04]  /*27e0*/  UISETP.NE.AND UP0, UPT, UR6, 0x3, UPT ;  /* 0x000000030600788c */ /* 0x000fc8000bf05270 */
[----:B------:R-:W-:Y:S02]  /*27f0*/  USEL UR5, URZ, 0x1, UP0 ;  /* 0x00000001ff057887 */ /* 0x000fe40008000000 */
[----:B------:R-:W-:-:S04]  /*2800*/  USEL UR6, UR6, URZ, UP0 ;  /* 0x000000ff06067287 */ /* 0x000fc80008000000 */
[----:B------:R-:W-:Y:S01]  /*2810*/  ULEA UR6, UR6, UR4, 0x3 ;  /* 0x0000000406067291 */ /* 0x000fe2000f8e18ff */
[----:B-1----:R-:W-:-:S04]  /*2820*/  LOP3.LUT R3, R15, UR5, RZ, 0x3c, !PT ;  /* 0x000000050f037c12 */ /* 0x002fc8000f8e3cff */
[----:B------:R-:W-:Y:S01]  /*2830*/  SHF.L.U32 R3, R3, 0x1f, RZ ;  /* 0x0000001f03037819 */ /* 0x000fe200000006ff */
[----:B---3--:R-:W-:-:S07]  /*2840*/  IMAD.U32 R0, RZ, RZ, UR6 ;  /* 0x00000006ff007e24 */ /* 0x008fce000f8e00ff */
.L_x_45:
[----:B-1----:R1:W2:Y:S02]  /*2850*/  SYNCS.PHASECHK.TRANS64.TRYWAIT P0, [R0+URZ], R3 ;  /* 0x00000003000075a7 */ /* 0x0022a400080011ff */
[----:B--2---:R-:W-:Y:S05]  /*2860*/  @!P0 NANOSLEEP.SYNCS 0x989680 ;  /* 0x009896800000895d */ /* 0x004fea0003900000 */
[----:B------:R-:W2:Y:S02]  /*2870*/  @!P0 SYNCS.PHASECHK.TRANS64 P0, [R0+URZ], R3 ;  /* 0x00000003000085a7 */ /* 0x000ea400080010ff */
[----:B--2---:R-:W-:Y:S05]  /*2880*/  @P0 EXIT ;  /* 0x000000000000094d */ /* 0x004fea0003800000 */
[----:B------:R-:W-:Y:S05]  /*2890*/  BRA `(.L_x_45) ;  /* 0xfffffffc00ec7947 */ /* 0x000fea000383ffff */
.L_x_22:
[----:B------:R-:W-:-:S04]  /*28a0*/  UISETP.NE.AND UP1, UPT, UR37, URZ, UPT ;  /* 0x000000ff2500728c */ /* 0x000fc8000bf25270 */
[----:B------:R-:W-:-:S09]  /*28b0*/  UISETP.NE.OR UP1, UPT, UR10, 0x1, UP1 ;  /* 0x000000010a00788c */ /* 0x000fd20008f25670 */
[----:B------:R-:W-:Y:S05]  /*28c0*/  BRA.U UP1, `(.L_x_46) ;  /* 0x00000005014c7547 */ /* 0x000fea000b800000 */
[----:B------:R-:W-:Y:S01]  /*28d0*/  HFMA2 R11, -RZ, RZ, 0, 0 ;  /* 0x00000000ff0b7431 */ /* 0x000fe200000001ff */
[----:B------:R-:W-:Y:S01]  /*28e0*/  ISETP.GE.U32.AND P2, PT, R10, 0x2, PT ;  /* 0x000000020a00780c */ /* 0x000fe20003f46070 */
[----:B------:R-:W-:Y:S01]  /*28f0*/  IMAD.MOV.U32 R12, RZ, RZ, 0x1 ;  /* 0x00000001ff0c7424 */ /* 0x000fe200078e00ff */
[----:B------:R-:W-:Y:S01]  /*2900*/  CS2R R8, SRZ ;  /* 0x0000000000087805 */ /* 0x000fe2000001ff00 */
[----:B------:R-:W-:Y:S01]  /*2910*/  IMAD.MOV.U32 R3, RZ, RZ, RZ ;  /* 0x000000ffff037224 */ /* 0x000fe200078e00ff */
[----:B------:R-:W-:Y:S01]  /*2920*/  UMOV UR4, 0x400 ;  /* 0x0000040000047882 */ /* 0x000fe20000000000 */
[----:B------:R-:W-:Y:S01]  /*2930*/  UMOV UR6, URZ ;  /* 0x000000ff00067c82 */ /* 0x000fe20008000000 */
[----:B------:R-:W-:-:S12]  /*2940*/  ULEA UR37, UR37, UR4, 0x18 ;  /* 0x0000000425257291 */ /* 0x000fd8000f8ec0ff */
.L_x_50:
[----:B------:R-:W-:Y:S02]  /*2950*/  LEA R0, R3, UR37, 0x3 ;  /* 0x0000002503007c11 */ /* 0x000fe4000f8e18ff */
[----:B------:R-:W-:-:S03]  /*2960*/  SHF.L.U32 R5, R8, 0x1f, RZ ;  /* 0x0000001f08057819 */ /* 0x000fc600000006ff */
[----:B------:R-:W-:Y:S01]  /*2970*/  VIADD R4, R0, 0xc0 ;  /* 0x000000c000047836 */ /* 0x000fe20000000000 */
[----:B------:R-:W1:Y:S02]  /*2980*/  SYNCS.PHASECHK.TRANS64.TRYWAIT P0, [R0+URZ+0xb0], R5 ;  /* 0x0000b005000075a7 */ /* 0x000e6400080011ff */
[----:B-1----:R-:W-:Y:S05]  /*2990*/  @!P0 BRA `(.L_x_47) ;  /* 0x0000007800588947 */ /* 0x002fea0003800000 */
.L_x_145:
[----:B------:R-:W-:Y:S01]  /*29a0*/  ULEA UR5, UR6, UR37, 0x3 ;  /* 0x0000002506057291 */ /* 0x000fe2000f8e18ff */
[----:B------:R-:W-:Y:S01]  /*29b0*/  PRMT R4, RZ, 0x654, R4 ;  /* 0x00000654ff047816 */ /* 0x000fe20000000004 */
[----:B-1----:R-:W-:Y:S01]  /*29c0*/  @!P2 IMAD.MOV.U32 R5, RZ, RZ, 0x10 ;  /* 0x00000010ff05a424 */ /* 0x002fe200078e00ff */
[----:B------:R-:W-:Y:S01]  /*29d0*/  SHF.L.U32 R7, R12, 0x1f, RZ ;  /* 0x0000001f0c077819 */ /* 0x000fe200000006ff */
[----:B------:R-:W-:Y:S01]  /*29e0*/  UIADD3 UR4, UPT, UPT, UR5, 0x70, URZ ;  /* 0x0000007005047890 */ /* 0x000fe2000fffe0ff */
[----:B------:R1:W-:Y:S05]  /*29f0*/  SYNCS.ARRIVE.TRANS64.RED.A1T0 RZ, [R4+URZ], RZ ;  /* 0x000000ff04ff79a7 */ /* 0x0003ea00081004ff */
[----:B------:R-:W-:Y:S01]  /*2a00*/  IMAD.U32 R13, RZ, RZ, UR4 ;  /* 0x00000004ff0d7e24 */ /* 0x000fe2000f8e00ff */
[----:B------:R-:W2:Y:S04]  /*2a10*/  SYNCS.PHASECHK.TRANS64.TRYWAIT P0, [UR5+0x80], R7 ;  /* 0x00008007ff0075a7 */ /* 0x000ea80008001105 */
[----:B------:R-:W-:Y:S01]  /*2a20*/  PRMT R13, R10, 0x654, R13 ;  /* 0x000006540a0d7816 */ /* 0x000fe2000000000d */
[----:B-12---:R-:W-:Y:S06]  /*2a30*/  @!P0 BRA `(.L_x_48) ;  /* 0x0000007800448947 */ /* 0x006fec0003800000 */
.L_x_147:
[----:B------:R-:W-:Y:S01]  /*2a40*/  ULEA UR4, UR6, UR37, 0x4 ;  /* 0x0000002506047291 */ /* 0x000fe2000f8e20ff */
[----:B------:R-:W-:Y:S01]  /*2a50*/  SEL R2, R13, R2, !P2 ;  /* 0x000000020d027207 */ /* 0x000fe20005000000 */
[----:B------:R-:W-:Y:S01]  /*2a60*/  UIADD3 UR5, UPT, UPT, UR5, 0x70, URZ ;  /* 0x0000007005057890 */ /* 0x000fe2000fffe0ff */
[----:B-1----:R-:W-:Y:S01]  /*2a70*/  LEA R0, R11, UR37, 0x3 ;  /* 0x000000250b007c11 */ /* 0x002fe2000f8e18ff */
[----:B------:R-:W-:Y:S01]  /*2a80*/  UIADD3 UR4, UPT, UPT, UR4, 0xe0, URZ ;  /* 0x000000e004047890 */ /* 0x000fe2000fffe0ff */
[----:B------:R1:W-:Y:S01]  /*2a90*/  @!P2 SYNCS.ARRIVE.TRANS64.RED RZ, [R2+URZ], R5 ;  /* 0x0000000502ffa9a7 */ /* 0x0003e200080004ff */
[----:B------:R-:W-:Y:S01]  /*2aa0*/  UIADD3 UR6, UPT, UPT, UR6, 0x1, URZ ;  /* 0x0000000106067890 */ /* 0x000fe2000fffe0ff */
[----:B------:R-:W-:-:S03]  /*2ab0*/  VIADD R3, R3, 0x1 ;  /* 0x0000000103037836 */ /* 0x000fc60000000000 */
[----:B------:R-:W-:Y:S02]  /*2ac0*/  UISETP.NE.AND UP0, UPT, UR6, 0x2, UPT ;  /* 0x000000020600788c */ /* 0x000fe4000bf05270 */
[----:B------:R-:W-:Y:S01]  /*2ad0*/  ISETP.NE.AND P0, PT, R3, 0x2, PT ;  /* 0x000000020300780c */ /* 0x000fe20003f05270 */
[----:B------:R-:W-:Y:S06]  /*2ae0*/  UGETNEXTWORKID.BROADCAST [UR4], [UR5] ;  /* 0x00000000040073ca */ /* 0x000fec0008000100 */
[----:B------:R-:W-:Y:S02]  /*2af0*/  USEL UR4, URZ, 0x1, UP0 ;  /* 0x00000001ff047887 */ /* 0x000fe40008000000 */
[----:B------:R-:W-:-:S04]  /*2b00*/  USEL UR6, UR6, URZ, UP0 ;  /* 0x000000ff06067287 */ /* 0x000fc80008000000 */
[----:B------:R-:W-:Y:S02]  /*2b10*/  LOP3.LUT R12, R12, UR4, RZ, 0x3c, !PT ;  /* 0x000000040c0c7c12 */ /* 0x000fe4000f8e3cff */
[----:B-1----:R-:W-:-:S04]  /*2b20*/  SHF.L.U32 R5, R9, 0x1f, RZ ;  /* 0x0000001f09057819 */ /* 0x002fc800000006ff */
[----:B------:R-:W1:Y:S02]  /*2b30*/  SYNCS.PHASECHK.TRANS64.TRYWAIT P1, [R0+URZ+0x70], R5 ;  /* 0x00007005000075a7 */ /* 0x000e6400080211ff */
[----:B-1----:R-:W-:Y:S05]  /*2b40*/  @!P1 BRA `(.L_x_49) ;  /* 0x0000007800189947 */ /* 0x002fea0003800000 */
.L_x_148:
[----:B------:R-:W-:Y:S01]  /*2b50*/  LEA R4, R11, UR37, 0x4 ;  /* 0x000000250b047c11 */ /* 0x000fe2000f8e20ff */
[----:B-1----:R-:W-:Y:S01]  /*2b60*/  VIADD R0, R0, 0x80 ;  /* 0x0000008000007836 */ /* 0x002fe20000000000 */
[----:B------:R-:W-:Y:S01]  /*2b70*/  SEL R3, R3, RZ, P0 ;  /* 0x000000ff03037207 */ /* 0x000fe20000000000 */
[----:B------:R-:W-:-:S03]  /*2b80*/  VIADD R11, R11, 0x1 ;  /* 0x000000010b0b7836 */ /* 0x000fc60000000000 */
[----:B------:R-:W1:Y:S01]  /*2b90*/  LDS.128 R4, [R4+0xe0] ;  /* 0x0000e00004047984 */ /* 0x000e620000000c00 */
[----:B------:R-:W-:Y:S02]  /*2ba0*/  PRMT R0, RZ, 0x654, R0 ;  /* 0x00000654ff007816 */ /* 0x000fe40000000000 */
[C---:B------:R-:W-:Y:S01]  /*2bb0*/  ISETP.NE.AND P1, PT, R11.reuse, 0x2, PT ;  /* 0x000000020b00780c */ /* 0x040fe20003f25270 */
[----:B------:R-:W-:Y:S01]  /*2bc0*/  @!PT LDS RZ, [RZ] ;  /* 0x00000000fffff984 */ /* 0x000fe20000000800 */
[----:B------:R-:W-:Y:S01]  /*2bd0*/  @!PT LDS RZ, [RZ] ;  /* 0x00000000fffff984 */ /* 0x000fe20000000800 */
[----:B------:R-:W-:Y:S01]  /*2be0*/  @!PT LDS RZ, [RZ] ;  /* 0x00000000fffff984 */ /* 0x000fe20000000800 */
[----:B------:R-:W-:Y:S01]  /*2bf0*/  @!PT LDS RZ, [RZ] ;  /* 0x00000000fffff984 */ /* 0x000fe20000000800 */
[----:B------:R2:W-:Y:S06]  /*2c00*/  MEMBAR.ALL.CTA ;  /* 0x0000000000007992 */ /* 0x0005ec0000008000 */
[----:B--2---:R-:W2:Y:S01]  /*2c10*/  FENCE.VIEW.ASYNC.S ;  /* 0x00000000000073c6 */ /* 0x004ea20000000000 */
[----:B------:R-:W-:Y:S01]  /*2c20*/  SEL R11, R11, RZ, P1 ;  /* 0x000000ff0b0b7207 */ /* 0x000fe20000800000 */
[----:B--2---:R2:W-:Y:S01]  /*2c30*/  SYNCS.ARRIVE.TRANS64.RED.A1T0 RZ, [R0+URZ], RZ ;  /* 0x000000ff00ff79a7 */ /* 0x0045e200081004ff */
[----:B-1----:R-:W-:-:S02]  /*2c40*/  LOP3.LUT P3, RZ, R6, 0x1, RZ, 0xc0, !PT ;  /* 0x0000000106ff7812 */ /* 0x002fc4000786c0ff */
[----:B------:R-:W-:-:S04]  /*2c50*/  SEL R5, RZ, 0x1, P0 ;  /* 0x00000001ff057807 */ /* 0x000fc80000000000 */
[----:B------:R-:W-:Y:S02]  /*2c60*/  LOP3.LUT R8, R8, R5, RZ, 0x3c, !PT ;  /* 0x0000000508087212 */ /* 0x000fe400078e3cff */
[----:B--2---:R-:W-:-:S04]  /*2c70*/  SEL R0, RZ, 0x1, P1 ;  /* 0x00000001ff007807 */ /* 0x004fc80000800000 */
[----:B------:R-:W-:Y:S01]  /*2c80*/  LOP3.LUT R9, R9, R0, RZ, 0x3c, !PT ;  /* 0x0000000009097212 */ /* 0x000fe200078e3cff */
[----:B------:R-:W-:Y:S06]  /*2c90*/  @P3 BRA `(.L_x_50) ;  /* 0xfffffffc002c3947 */ /* 0x000fec000383ffff */
[----:B------:R-:W-:Y:S01]  /*2ca0*/  ULEA UR5, UR6, UR37, 0x3 ;  /* 0x0000002506057291 */ /* 0x000fe2000f8e18ff */
[----:B------:R-:W-:-:S08]  /*2cb0*/  SHF.L.U32 R3, R12, 0x1f, RZ ;  /* 0x0000001f0c037819 */ /* 0x000fd000000006ff */
[----:B------:R-:W1:Y:S02]  /*2cc0*/  SYNCS.PHASECHK.TRANS64 P0, [UR5+0x80], R3 ;  /* 0x00008003ff0075a7 */ /* 0x000e640008001005 */
[----:B-1----:R-:W-:Y:S05]  /*2cd0*/  @P0 BRA `(.L_x_51) ;  /* 0x0000000000080947 */ /* 0x002fea0003800000 */
[----:B------:R-:W1:Y:S02]  /*2ce0*/  SYNCS.PHASECHK.TRANS64.TRYWAIT P0, [UR5+0x80], R3 ;  /* 0x00008003ff0075a7 */ /* 0x000e640008001105 */
[----:B-1----:R-:W-:Y:S05]  /*2cf0*/  @!P0 BRA `(.L_x_52) ;  /* 0x0000007400c08947 */ /* 0x002fea0003800000 */
.L_x_51:
[----:B------:R-:W-:-:S04]  /*2d00*/  UIADD3 UR4, UPT, UPT, UR6, 0x1, URZ ;  /* 0x0000000106047890 */ /* 0x000fc8000fffe0ff */
[----:B------:R-:W-:-:S04]  /*2d10*/  UISETP.NE.AND UP0, UPT, UR4, 0x2, UPT ;  /* 0x000000020400788c */ /* 0x000fc8000bf05270 */
[----:B------:R-:W-:Y:S02]  /*2d20*/  USEL UR7, URZ, 0x1, UP0 ;  /* 0x00000001ff077887 */ /* 0x000fe40008000000 */
[----:B------:R-:W-:-:S04]  /*2d30*/  USEL UR4, UR4, URZ, UP0 ;  /* 0x000000ff04047287 */ /* 0x000fc80008000000 */
[----:B------:R-:W-:Y:S01]  /*2d40*/  ULEA UR4, UR4, UR37, 0x3 ;  /* 0x0000002504047291 */ /* 0x000fe2000f8e18ff */
[----:B-1----:R-:W-:-:S04]  /*2d50*/  LOP3.LUT R3, R12, UR7, RZ, 0x3c, !PT ;  /* 0x000000070c037c12 */ /* 0x002fc8000f8e3cff */
[----:B------:R-:W-:-:S04]  /*2d60*/  SHF.L.U32 R0, R3, 0x1f, RZ ;  /* 0x0000001f03007819 */ /* 0x000fc800000006ff */
[----:B------:R-:W1:Y:S02]  /*2d70*/  SYNCS.PHASECHK.TRANS64 P0, [UR4+0x80], R0 ;  /* 0x00008000ff0075a7 */ /* 0x000e640008001004 */
[----:B-1----:R-:W-:Y:S05]  /*2d80*/  @P0 EXIT ;  /* 0x000000000000094d */ /* 0x002fea0003800000 */
[----:B------:R-:W-:Y:S02]  /*2d90*/  SHF.L.U32 R3, R3, 0x1f, RZ ;  /* 0x0000001f03037819 */ /* 0x000fe400000006ff */
[----:B------:R-:W-:-:S07]  /*2da0*/  MOV R0, UR4 ;  /* 0x0000000400007c02 */ /* 0x000fce0008000f00 */
.L_x_53:
[----:B-1----:R1:W2:Y:S02]  /*2db0*/  SYNCS.PHASECHK.TRANS64.TRYWAIT P0, [R0+URZ+0x80], R3 ;  /* 0x00008003000075a7 */ /* 0x0022a400080011ff */
[----:B--2---:R-:W-:Y:S05]  /*2dc0*/  @!P0 NANOSLEEP.SYNCS 0x989680 ;  /* 0x009896800000895d */ /* 0x004fea0003900000 */
[----:B------:R-:W2:Y:S02]  /*2dd0*/  @!P0 SYNCS.PHASECHK.TRANS64 P0, [R0+URZ+0x80], R3 ;  /* 0x00008003000085a7 */ /* 0x000ea400080010ff */
[----:B--2---:R-:W-:Y:S05]  /*2de0*/  @P0 EXIT ;  /* 0x000000000000094d */ /* 0x004fea0003800000 */
[----:B------:R-:W-:Y:S05]  /*2df0*/  BRA `(.L_x_53) ;  /* 0xfffffffc00ec7947 */ /* 0x000fea000383ffff */
.L_x_46:
[----:B------:R-:W-:Y:S05]  /*2e00*/  BRA.U UP4, `(.L_x_54) ;  /* 0x0000001504007547 */ /* 0x000fea000b800000 */
[----:B------:R-:W-:Y:S01]  /*2e10*/  UMOV UR4, 0x40 ;  /* 0x0000004000047882 */ /* 0x000fe20000000000 */
[----:B------:R-:W-:Y:S01]  /*2e20*/  NOP ;  /* 0x0000000000007918 */ /* 0x000fe20000000000 */
[----:B------:R-:W-:Y:S01]  /*2e30*/  ULEA UR4, UR37, UR4, 0x18 ;  /* 0x0000000425047291 */ /* 0x000fe2000f8ec0ff */
[----:B------:R-:W-:Y:S02]  /*2e40*/  UMOV UR5, 0x400 ;  /* 0x0000040000057882 */ /* 0x000fe40000000000 */
[----:B------:R-:W-:-:S06]  /*2e50*/  ULEA UR37, UR37, UR5, 0x18 ;  /* 0x0000000525257291 */ /* 0x000fcc000f8ec0ff */
[----:B------:R-:W1:Y:S02]  /*2e60*/  LDS.U8 R2, [UR4+0x1c] ;  /* 0x00001c04ff027984 */ /* 0x000e640008000000 */
[----:B-1----:R-:W-:-:S13]  /*2e70*/  ISETP.NE.AND P0, PT, R2, RZ, PT ;  /* 0x000000ff0200720c */ /* 0x002fda0003f05270 */
[----:B------:R-:W-:Y:S05]  /*2e80*/  @P0 BRA `(.L_x_55) ;  /* 0x0000000400080947 */ /* 0x000fea0003800000 */
[----:B------:R-:W-:Y:S02]  /*2e90*/  UISETP.NE.U32.AND UP0, UPT, UR9, 0x1, UPT ;  /* 0x000000010900788c */ /* 0x000fe4000bf05070 */
[----:B------:R-:W-:-:S07]  /*2ea0*/  UIADD3 UR6, UPT, UPT, UR4, 0x8, URZ ;  /* 0x0000000804067890 */ /* 0x000fce000fffe0ff */
[----:B------:R-:W-:Y:S05]  /*2eb0*/  BRA.U !UP0, `(.L_x_56) ;  /* 0x00000001089c7547 */ /* 0x000fea000b800000 */
[----:B------:R-:W-:Y:S01]  /*2ec0*/  ELECT P0, URZ, PT ;  /* 0x0000000000ff782f */ /* 0x000fe20003800000 */
[----:B------:R-:W-:-:S12]  /*2ed0*/  BSSY B0, `(.L_x_56) ;  /* 0x0000025000007945 */ /* 0x000fd80003800000 */
[----:B------:R-:W-:Y:S05]  /*2ee0*/  @!P0 BRA `(.L_x_57) ;  /* 0x00000000008c8947 */ /* 0x000fea0003800000 */
[----:B------:R-:W-:-:S05]  /*2ef0*/  UMOV UR5, 0x10 ;  /* 0x0000001000057882 */ /* 0x000fca0000000000 */
[----:B------:R-:W-:Y:S04]  /*2f00*/  DEPBAR.LE SB1, 0x36 ;  /* 0x00009d800000791a */ /* 0x000fe80000000000 */
[----:B------:R-:W1:Y:S02]  /*2f10*/  UTCATOMSWS.2CTA.FIND_AND_SET.ALIGN UP1, UR5, UR5 ;  /* 0x00000005000575e3 */ /* 0x000e640008220800 */
[----:B-1----:R-:W-:Y:S01]  /*2f20*/  MOV R11, UR5 ;  /* 0x00000005000b7c02 */ /* 0x002fe20008000f00 */
[----:B------:R-:W-:Y:S06]  /*2f30*/  BRA.U UP1, `(.L_x_58) ;  /* 0x0000000101187547 */ /* 0x000fec000b800000 */
.L_x_59:
[----:B------:R-:W-:Y:S05]  /*2f40*/  NANOSLEEP 0x64 ;  /* 0x000000640000795d */ /* 0x000fea0003800000 */
[----:B------:R-:W-:-:S05]  /*2f50*/  UMOV UR5, 0x10 ;  /* 0x0000001000057882 */ /* 0x000fca0000000000 */
[----:B------:R-:W-:Y:S04]  /*2f60*/  DEPBAR.LE SB1, 0x36 ;  /* 0x00009d800000791a */ /* 0x000fe80000000000 */
[----:B------:R-:W1:Y:S02]  /*2f70*/  UTCATOMSWS.2CTA.FIND_AND_SET.ALIGN UP1, UR5, UR5 ;  /* 0x00000005000575e3 */ /* 0x000e640008220800 */
[----:B-1----:R-:W-:Y:S01]  /*2f80*/  MOV R11, UR5 ;  /* 0x00000005000b7c02 */ /* 0x002fe20008000f00 */
[----:B------:R-:W-:Y:S05]  /*2f90*/  BRA.U !UP1, `(.L_x_59) ;  /* 0xfffffffd09e87547 */ /* 0x000fea000b83ffff */
.L_x_58:
[----:B------:R-:W1:Y:S01]  /*2fa0*/  LDS R5, [UR4+0x10] ;  /* 0x00001004ff057984 */ /* 0x000e620008000800 */
[----:B------:R-:W-:Y:S01]  /*2fb0*/  IMAD.U32 R3, RZ, RZ, UR37 ;  /* 0x00000025ff037e24 */ /* 0x000fe2000f8e00ff */
[----:B------:R-:W-:-:S03]  /*2fc0*/  MOV R2, UR8 ;  /* 0x0000000800027c02 */ /* 0x000fc60008000f00 */
[----:B------:R-:W-:Y:S01]  /*2fd0*/  VIADD R3, R3, 0x100 ;  /* 0x0000010003037836 */ /* 0x000fe20000000000 */
[----:B-1----:R-:W-:-:S04]  /*2fe0*/  SHF.L.U32 R5, R5, 0x1f, RZ ;  /* 0x0000001f05057819 */ /* 0x002fc800000006ff */
[----:B------:R-:W1:Y:S02]  /*2ff0*/  SYNCS.PHASECHK.TRANS64.TRYWAIT P0, [UR4+0x8], R5 ;  /* 0x00000805ff0075a7 */ /* 0x000e640008001104 */
[----:B-1----:R-:W-:Y:S05]  /*3000*/  @P0 BRA `(.L_x_60) ;  /* 0x0000000000080947 */ /* 0x002fea0003800000 */
[----:B------:R-:W1:Y:S02]  /*3010*/  SYNCS.PHASECHK.TRANS64.TRYWAIT P0, [UR4+0x8], R5 ;  /* 0x00000805ff0075a7 */ /* 0x000e640008001104 */
[----:B-1----:R-:W-:Y:S05]  /*3020*/  @!P0 BRA `(.L_x_61) ;  /* 0x00000074000c8947 */ /* 0x002fea0003800000 */
.L_x_60:
[----:B-1----:R-:W-:Y:S01]  /*3030*/  HFMA2 R4, -RZ, RZ, 0, 5.9604644775390625e-08 ;  /* 0x00000001ff047431 */ /* 0x002fe200000001ff */
[----:B------:R-:W-:Y:S01]  /*3040*/  UPRMT UR5, UR8, 0x654, UR6 ;  /* 0x0000065408057896 */ /* 0x000fe20008000006 */
[----:B------:R-:W-:Y:S01]  /*3050*/  IMAD.MOV.U32 R6, RZ, RZ, 0xffff ;  /* 0x0000ffffff067424 */ /* 0x000fe200078e00ff */
[----:B------:R-:W-:Y:S01]  /*3060*/  PRMT R2, R2, 0x654, R3 ;  /* 0x0000065402027816 */ /* 0x000fe20000000003 */
[----:B------:R-:W-:Y:S02]  /*3070*/  IMAD.MOV.U32 R5, RZ, RZ, 0x4 ;  /* 0x00000004ff057424 */ /* 0x000fe400078e00ff */
[----:B------:R-:W-:Y:S01]  /*3080*/  IMAD.SHL.U32 R9, R11, 0x20, RZ ;  /* 0x000000200b097824 */ /* 0x000fe200078e00ff */
[----:B------:R-:W-:Y:S02]  /*3090*/  MOV R3, UR5 ;  /* 0x0000000500037c02 */ /* 0x000fe40008000f00 */
[-C--:B------:R-:W-:Y:S01]  /*30a0*/  SHF.L.U32 R7, R6, R11.reuse, RZ ;  /* 0x0000000b06077219 */ /* 0x080fe200000006ff */
[----:B------:R1:W-:Y:S01]  /*30b0*/  SYNCS.ARRIVE.TRANS64.RED RZ, [UR5], R5 ;  /* 0x00000005ffff79a7 */ /* 0x0003e20008000405 */
[----:B------:R-:W-:Y:S01]  /*30c0*/  SHF.L.U32 R6, R4, R11, RZ ;  /* 0x0000000b04067219 */ /* 0x000fe200000006ff */
[----:B------:R1:W-:Y:S04]  /*30d0*/  STS [UR37+0x100], R9 ;  /* 0x00010009ff007988 */ /* 0x0003e80008000825 */
[----:B------:R1:W-:Y:S04]  /*30e0*/  STAS [R2.64], R11 ;  /* 0x0000000b02007dbd */ /* 0x0003e8000c0008ff */
[----:B------:R1:W-:Y:S04]  /*30f0*/  ATOMS.OR RZ, [UR4+0x14], R7 ;  /* 0x00001407ffff798c */ /* 0x0003e8000b000004 */
[----:B------:R1:W-:Y:S04]  /*3100*/  ATOMS.OR RZ, [UR4+0x18], R6 ;  /* 0x00001806ffff798c */ /* 0x0003e8000b000004 */
[----:B------:R1:W-:Y:S02]  /*3110*/  ATOMS.XOR RZ, [UR4+0x10], R4 ;  /* 0x00001004ffff798c */ /* 0x0003e4000b800004 */
.L_x_57:
[----:B------:R-:W-:Y:S05]  /*3120*/  BSYNC B0 ;  /* 0x0000000000007941 */ /* 0x000fea0003800000 */
.L_x_56:
[----:B------:R-:W-:Y:S05]  /*3130*/  BRA.U UP0, `(.L_x_62) ;  /* 0x00000001006c7547 */ /* 0x000fea000b800000 */
[----:B------:R-:W-:-:S03]  /*3140*/  UMOV UR5, 0xffffffff ;  /* 0xffffffff00057882 */ /* 0x000fc60000000000 */
[----:B------:R-:W-:Y:S05]  /*3150*/  BRA.DIV UR5, `(.L_x_63) ;  /* 0x0000007205d87947 */ /* 0x000fea000b800000 */
[----:B------:R-:W-:-:S13]  /*3160*/  ELECT P6, URZ, PT ;  /* 0x0000000000ff782f */ /* 0x000fda00038c0000 */
.L_x_152:
[----:B------:R-:W-:Y:S05]  /*3170*/  @!P6 BRA `(.L_x_62) ;  /* 0x00000000005ce947 */ /* 0x000fea0003800000 */
[----:B-1----:R-:W1:Y:S02]  /*3180*/  LDS R3, [UR4+0x10] ;  /* 0x00001004ff037984 */ /* 0x002e640008000800 */
[----:B-1----:R-:W-:-:S04]  /*3190*/  SHF.L.U32 R3, R3, 0x1f, RZ ;  /* 0x0000001f03037819 */ /* 0x002fc800000006ff */
[----:B------:R-:W1:Y:S02]  /*31a0*/  SYNCS.PHASECHK.TRANS64.TRYWAIT P0, [UR4+0x8], R3 ;  /* 0x00000803ff0075a7 */ /* 0x000e640008001104 */
[----:B-1----:R-:W-:Y:S05]  /*31b0*/  @P0 BRA `(.L_x_64) ;  /* 0x0000000000080947 */ /* 0x002fea0003800000 */
[----:B------:R-:W1:Y:S02]  /*31c0*/  SYNCS.PHASECHK.TRANS64.TRYWAIT P0, [UR4+0x8], R3 ;  /* 0x00000803ff0075a7 */ /* 0x000e640008001104 */
[----:B-1----:R-:W-:Y:S05]  /*31d0*/  @!P0 BRA `(.L_x_65) ;  /* 0x0000007000d88947 */ /* 0x002fea0003800000 */
.L_x_64:
[----:B------:R-:W2:Y:S01]  /*31e0*/  LDS R5, [UR37+0x100] ;  /* 0x00010025ff057984 */ /* 0x000ea20008000800 */
[----:B-1----:R-:W-:Y:S02]  /*31f0*/  HFMA2 R2, -RZ, RZ, 0, 5.9604644775390625e-08 ;  /* 0x00000001ff027431 */ /* 0x002fe400000001ff */
[----:B------:R-:W-:Y:S01]  /*3200*/  IMAD.MOV.U32 R3, RZ, RZ, 0xffff ;  /* 0x0000ffffff037424 */ /* 0x000fe200078e00ff */
[----:B------:R-:W-:Y:S01]  /*3210*/  UPRMT UR5, UR8, 0x654, UR6 ;  /* 0x0000065408057896 */ /* 0x000fe20008000006 */
[----:B--2---:R-:W-:-:S03]  /*3220*/  IMAD.SHL.U32 R4, R5, 0x20, RZ ;  /* 0x0000002005047824 */ /* 0x004fc600078e00ff */
[-C--:B------:R-:W-:Y:S02]  /*3230*/  SHF.L.U32 R3, R3, R5.reuse, RZ ;  /* 0x0000000503037219 */ /* 0x080fe400000006ff */
[----:B------:R-:W-:Y:S01]  /*3240*/  SHF.L.U32 R5, R2, R5, RZ ;  /* 0x0000000502057219 */ /* 0x000fe200000006ff */
[----:B------:R2:W-:Y:S04]  /*3250*/  STS [UR37+0x100], R4 ;  /* 0x00010004ff007988 */ /* 0x0005e80008000825 */
[----:B------:R2:W-:Y:S04]  /*3260*/  ATOMS.OR RZ, [UR4+0x14], R3 ;  /* 0x00001403ffff798c */ /* 0x0005e8000b000004 */
[----:B------:R2:W-:Y:S01]  /*3270*/  ATOMS.OR RZ, [UR4+0x18], R5 ;  /* 0x00001805ffff798c */ /* 0x0005e2000b000004 */
[----:B------:R-:W-:Y:S03]  /*3280*/  SYNCS.ARRIVE.TRANS64.RED.A1T0 RZ, [UR5], RZ ;  /* 0x000000ffffff79a7 */ /* 0x000fe60008100405 */
[----:B------:R2:W-:Y:S01]  /*3290*/  ATOMS.XOR RZ, [UR4+0x10], R2 ;  /* 0x00001002ffff798c */ /* 0x0005e2000b800004 */
[----:B------:R-:W-:Y:S05]  /*32a0*/  BRA `(.L_x_62) ;  /* 0x0000000000107947 */ /* 0x000fea0003800000 */
.L_x_55:
[----:B------:R-:W-:-:S05]  /*32b0*/  MOV R2, 0xffffffff ;  /* 0xffffffff00027802 */ /* 0x000fca0000000f00 */
[----:B------:R1:W-:Y:S02]  /*32c0*/  STS [UR37+0x100], R2 ;  /* 0x00010002ff007988 */ /* 0x0003e40008000825 */
[----:B-1----:R-:W-:Y:S02]  /*32d0*/  MOV R2, 0x32f0 ;  /* 0x000032f000027802 */ /* 0x002fe40000000f00 */
[----:B-----5:R-:W-:Y:S05]  /*32e0*/  CALL.REL.NOINC `($__internal_1_$__cuda_sm10x_tcgen05_guardrail_trap_phase_invalid_during_alloc) ;  /* 0x0000007800387944 */ /* 0x020fea0003c00000 */
.L_x_62:
[----:B------:R-:W-:Y:S05]  /*32f0*/  WARPSYNC.ALL ;  /* 0x0000000000007948 */ /* 0x000fea0003800000 */
[----:B------:R-:W3:Y:S01]  /*3300*/  S2UR UR11, SR_CgaCtaId ;  /* 0x00000000000b79c3 */ /* 0x000ee20000008800 */
[----:B------:R-:W-:Y:S01]  /*3310*/  UMOV UR4, 0x400 ;  /* 0x0000040000047882 */ /* 0x000fe20000000000 */
[----:B------:R-:W-:-:S06]  /*3320*/  NOP ;  /* 0x0000000000007918 */ /* 0x000fcc0000000000 */
[----:B------:R-:W-:Y:S06]  /*3330*/  BAR.ARV 0x6, 0xa0 ;  /* 0x0182800000007b1d */ /* 0x000fec0000002000 */
[----:B------:R-:W4:Y:S01]  /*3340*/  LDCU UR5, c[0x0][0x38c] ;  /* 0x00007180ff0577ac */ /* 0x000f220008000800 */
[----:B------:R-:W-:Y:S01]  /*3350*/  LOP3.LUT R0, R0, 0xffff, RZ, 0xc0, !PT ;  /* 0x0000ffff00007812 */ /* 0x000fe200078ec0ff */
[----:B-1----:R-:W-:Y:S01]  /*3360*/  IMAD.MOV.U32 R9, RZ, RZ, 0x1 ;  /* 0x00000001ff097424 */ /* 0x002fe200078e00ff */
[----:B------:R-:W-:Y:S01]  /*3370*/  LOP3.LUT R8, R8, 0xffff, RZ, 0xc0, !PT ;  /* 0x0000ffff08087812 */ /* 0x000fe200078ec0ff */
[----:B------:R-:W-:Y:S01]  /*3380*/  UMOV UR17, URZ ;  /* 0x000000ff00117c82 */ /* 0x000fe20008000000 */
[----:B------:R-:W-:Y:S01]  /*3390*/  R2UR UR12, R0 ;  /* 0x00000000000c72ca */ /* 0x000fe200000e0000 */
[----:B------:R-:W-:Y:S01]  /*33a0*/  UMOV UR16, URZ ;  /* 0x000000ff00107c82 */ /* 0x000fe20008000000 */
[----:B------:R-:W-:Y:S01]  /*33b0*/  R2UR UR13, R8 ;  /* 0x00000000080d72ca */ /* 0x000fe200000e0000 */
[----:B------:R-:W-:Y:S01]  /*33c0*/  IMAD.MOV.U32 R8, RZ, RZ, RZ ;  /* 0x000000ffff087224 */ /* 0x000fe200078e00ff */
[----:B------:R-:W-:Y:S01]  /*33d0*/  UMOV UR15, URZ ;  /* 0x000000ff000f7c82 */ /* 0x000fe20008000000 */
[----:B---3--:R-:W-:-:S02]  /*33e0*/  ULEA UR11, UR11, UR4, 0x18 ;  /* 0x000000040b0b7291 */ /* 0x008fc4000f8ec0ff */
[----:B------:R-:W-:Y:S02]  /*33f0*/  UISETP.NE.AND UP2, UPT, UR9, URZ, UPT ;  /* 0x000000ff0900728c */ /* 0x000fe4000bf45270 */
[----:B------:R-:W-:Y:S02]  /*3400*/  UIADD3 UR14, UPT, UPT, UR11, 0xc800, URZ ;  /* 0x0000c8000b0e7890 */ /* 0x000fe4000fffe0ff */
[----:B------:R-:W-:Y:S02]  /*3410*/  UIADD3 UR4, UPT, UPT, UR11, 0x24800, URZ ;  /* 0x000248000b047890 */ /* 0x000fe4000fffe0ff */
[----:B----4-:R-:W-:Y:S01]  /*3420*/  UIADD3 UR5, UPT, UPT, UR5, 0x7f, URZ ;  /* 0x0000007f05057890 */ /* 0x010fe2000fffe0ff */
[----:B--2---:R-:W1:Y:S01]  /*3430*/  LDS R2, [UR11+0x100] ;  /* 0x0001000bff027984 */ /* 0x004e620008000800 */
[----:B------:R-:W-:Y:S02]  /*3440*/  USHF.R.U32.HI UR14, URZ, 0x4, UR14 ;  /* 0x00000004ff0e7899 */ /* 0x000fe4000801160e */
[----:B------:R-:W-:-:S02]  /*3450*/  USHF.R.S32.HI UR10, URZ, 0x1f, UR5 ;  /* 0x0000001fff0a7899 */ /* 0x000fc40008011405 */
[----:B------:R-:W-:Y:S02]  /*3460*/  USHF.R.U32.HI UR4, URZ, 0x4, UR4 ;  /* 0x00000004ff047899 */ /* 0x000fe40008011604 */
[----:B------:R-:W-:Y:S02]  /*3470*/  ULEA.HI UR10, UR10, UR5, URZ, 0x7 ;  /* 0x000000050a0a7291 */ /* 0x000fe4000f8f38ff */
[----:B------:R-:W-:Y:S02]  /*3480*/  ULOP3.LUT UR14, UR14, 0x3fff, URZ, 0xc0, !UPT ;  /* 0x00003fff0e0e7892 */ /* 0x000fe4000f8ec0ff */
[----:B------:R-:W-:Y:S02]  /*3490*/  USHF.R.S32.HI UR10, URZ, 0x7, UR10 ;  /* 0x00000007ff0a7899 */ /* 0x000fe4000801140a */
[----:B------:R-:W-:Y:S02]  /*34a0*/  ULOP3.LUT UR4, UR4, 0x3fff, URZ, 0xc0, !UPT ;  /* 0x00003fff04047892 */ /* 0x000fe4000f8ec0ff */
[----:B------:R-:W-:Y:S01]  /*34b0*/  UISETP.LT.AND UP0, UPT, UR10, 0x1, UPT ;  /* 0x000000010a00788c */ /* 0x000fe2000bf01270 */
[----:B------:R-:W-:Y:S01]  /*34c0*/  UMOV UR34, 0x0 ;  /* 0x0000000000227882 */ /* 0x000fe20000000000 */
        /* <DEDUP_REMOVED lines=9> */
[----:B------:R-:W-:-:S02]  /*3560*/  ULOP3.LUT UR14, UR14, 0x10000, URZ, 0xfc, !UPT ;  /* 0x000100000e0e7892 */ /* 0x000fc4000f8efcff */
[----:B------:R-:W-:Y:S02]  /*3570*/  ULOP3.LUT UR4, UR4, 0x10000, URZ, 0xfc, !UPT ;  /* 0x0001000004047892 */ /* 0x000fe4000f8efcff */
[----:B------:R-:W-:Y:S01]  /*3580*/  USEL UR23, UR10, 0x1, !UP0 ;  /* 0x000000010a177887 */ /* 0x000fe2000c000000 */
[----:B------:R-:W-:Y:S01]  /*3590*/  UMOV UR40, 0x0 ;  /* 0x0000000000287882 */ /* 0x000fe20000000000 */
[----:B------:R-:W-:Y:S01]  /*35a0*/  UMOV UR41, 0x10300490 ;  /* 0x1030049000297882 */ /* 0x000fe20000000000 */
[----:B------:R-:W-:Y:S01]  /*35b0*/  UMOV UR38, 0x0 ;  /* 0x0000000000267882 */ /* 0x000fe20000000000 */
[----:B------:R-:W-:Y:S01]  /*35c0*/  UMOV UR39, 0x10300490 ;  /* 0x1030049000277882 */ /* 0x000fe20000000000 */
[----:B------:R-:W-:Y:S01]  /*35d0*/  UMOV UR36, 0x0 ;  /* 0x0000000000247882 */ /* 0x000fe20000000000 */
[----:B------:R-:W-:Y:S01]  /*35e0*/  UMOV UR37, 0x10300490 ;  /* 0x1030049000257882 */ /* 0x000fe20000000000 */
[----:B-1----:R-:W-:Y:S02]  /*35f0*/  R2UR UR18, R2 ;  /* 0x00000000021272ca */ /* 0x002fe400000e0000 */
[----:B------:R-:W-:-:S13]  /*3600*/  CS2R R2, SRZ ;  /* 0x0000000000027805 */ /* 0x000fda000001ff00 */
.L_x_73:
[C---:B------:R-:W-:Y:S02]  /*3610*/  LEA R0, R8.reuse, UR11, 0x3 ;  /* 0x0000000b08007c11 */ /* 0x040fe4000f8e18ff */
[----:B------:R-:W-:Y:S02]  /*3620*/  SHF.L.U32 R5, R3, 0x1f, RZ ;  /* 0x0000001f03057819 */ /* 0x000fe400000006ff */
[----:B------:R-:W-:Y:S02]  /*3630*/  LEA R4, R8, UR11, 0x4 ;  /* 0x0000000b08047c11 */ /* 0x000fe4000f8e20ff */
[----:B------:R-:W1:Y:S02]  /*3640*/  SYNCS.PHASECHK.TRANS64.TRYWAIT P0, [R0+URZ+0x70], R5 ;  /* 0x00007005000075a7 */ /* 0x000e6400080011ff */
[----:B-1-34-:R-:W-:Y:S05]  /*3650*/  @!P0 BRA `(.L_x_66) ;  /* 0x0000006c00d08947 */ /* 0x01afea0003800000 */
.L_x_153:
[----:B-1----:R-:W1:Y:S01]  /*3660*/  LDS.128 R4, [R4+0xe0] ;  /* 0x0000e00004047984 */ /* 0x002e620000000c00 */
[----:B------:R-:W-:Y:S02]  /*3670*/  VIADD R0, R0, 0x80 ;  /* 0x0000008000007836 */ /* 0x000fe40000000000 */
[----:B------:R-:W-:Y:S01]  /*3680*/  VIADD R8, R8, 0x1 ;  /* 0x0000000108087836 */ /* 0x000fe20000000000 */
[----:B------:R-:W-:Y:S01]  /*3690*/  @!PT LDS RZ, [RZ] ;  /* 0x00000000fffff984 */ /* 0x000fe20000000800 */
[----:B------:R-:W-:Y:S01]  /*36a0*/  @!PT LDS RZ, [RZ] ;  /* 0x00000000fffff984 */ /* 0x000fe20000000800 */
[----:B------:R-:W-:Y:S01]  /*36b0*/  @!PT LDS RZ, [RZ] ;  /* 0x00000000fffff984 */ /* 0x000fe20000000800 */
[----:B------:R-:W-:Y:S01]  /*36c0*/  @!PT LDS RZ, [RZ] ;  /* 0x00000000fffff984 */ /* 0x000fe20000000800 */
[----:B------:R2:W-:Y:S06]  /*36d0*/  MEMBAR.ALL.CTA ;  /* 0x0000000000007992 */ /* 0x0005ec0000008000 */
[----:B--2---:R-:W2:Y:S01]  /*36e0*/  FENCE.VIEW.ASYNC.S ;  /* 0x00000000000073c6 */ /* 0x004ea20000000000 */
[----:B------:R-:W-:-:S04]  /*36f0*/  PRMT R0, RZ, 0x654, R0 ;  /* 0x00000654ff007816 */ /* 0x000fc80000000000 */
[----:B--2---:R2:W-:Y:S01]  /*3700*/  SYNCS.ARRIVE.TRANS64.RED.A1T0 RZ, [R0+URZ], RZ ;  /* 0x000000ff00ff79a7 */ /* 0x0045e200081004ff */
[----:B-1----:R-:W-:Y:S01]  /*3710*/  LOP3.LUT P1, RZ, R6, 0x1, RZ, 0xc0, !PT ;  /* 0x0000000106ff7812 */ /* 0x002fe2000782c0ff */
[----:B--2---:R-:W-:-:S12]  /*3720*/  BRA.U UP2, `(.L_x_67) ;  /* 0x0000000502587547 */ /* 0x004fd8000b800000 */
[----:B------:R-:W1:Y:S01]  /*3730*/  LDCU UR5, c[0x0][0x38c] ;  /* 0x00007180ff0577ac */ /* 0x000e620008000800 */
[----:B------:R-:W-:Y:S02]  /*3740*/  PLOP3.LUT P2, PT, PT, PT, PT, 0x80, 0x8 ;  /* 0x000000000008781c */ /* 0x000fe40003f4f070 */
[----:B------:R-:W-:Y:S01]  /*3750*/  SHF.L.U32 R5, R9, 0x1f, RZ ;  /* 0x0000001f09057819 */ /* 0x000fe200000006ff */
[----:B------:R-:W-:Y:S02]  /*3760*/  ULEA UR19, UR17, UR11, 0x3 ;  /* 0x0000000b11137291 */ /* 0x000fe4000f8e18ff */
[----:B------:R-:W-:Y:S02]  /*3770*/  UIMAD UR20, UR17, 0xc0, UR18 ;  /* 0x000000c0111478a4 */ /* 0x000fe4000f8e0212 */
[----:B-1----:R-:W-:-:S06]  /*3780*/  UISETP.GE.AND UP0, UPT, UR5, 0x1, UPT ;  /* 0x000000010500788c */ /* 0x002fcc000bf06270 */
[----:B------:R-:W-:-:S05]  /*3790*/  PLOP3.LUT P0, PT, PT, PT, UP0, 0x80, 0x8 ;  /* 0x000000000008781c */ /* 0x000fca0003f0f008 */
[----:B------:R-:W-:-:S08]  /*37a0*/  @UP0 ULEA UR5, UR16, UR11, 0x3 ;  /* 0x0000000b10050291 */ /* 0x000fd0000f8e18ff */
[----:B------:R-:W-:-:S04]  /*37b0*/  @P0 SHF.L.U32 R0, R2, 0x1f, RZ ;  /* 0x0000001f02000819 */ /* 0x000fc800000006ff */
[----:B------:R1:W2:Y:S01]  /*37c0*/  @P0 SYNCS.PHASECHK.TRANS64.TRYWAIT P2, [UR5], R0 ;  /* 0x00000000ff0005a7 */ /* 0x0002a20008041105 */
[----:B------:R-:W3:Y:S02]  /*37d0*/  SYNCS.PHASECHK.TRANS64.TRYWAIT P0, [UR19+0xa0], R5 ;  /* 0x0000a005ff0075a7 */ /* 0x000ee40008001113 */
[----:B-123--:R-:W-:Y:S05]  /*37e0*/  @!P0 BRA `(.L_x_68) ;  /* 0x0000006c00808947 */ /* 0x00efea0003800000 */
.L_x_155:
[----:B------:R-:W-:Y:S01]  /*37f0*/  UMOV UR22, UR15 ;  /* 0x0000000f00167c82 */ /* 0x000fe20008000000 */
[----:B------:R-:W-:Y:S05]  /*3800*/  BRA.U !UP0, `(.L_x_69) ;  /* 0x0000000508107547 */ /* 0x000fea000b800000 */
[----:B------:R-:W-:Y:S02]  /*3810*/  UIADD3 UR22, UPT, UPT, UR23, UR15, URZ ;  /* 0x0000000f17167290 */ /* 0x000fe4000fffe0ff */
[----:B------:R-:W-:Y:S01]  /*3820*/  UPLOP3.LUT UP3, UPT, UPT, UPT, UPT, 0x40, 0x4 ;  /* 0x000000000004789c */ /* 0x000fe20003f6e870 */
[----:B------:R-:W-:Y:S01]  /*3830*/  UMOV UR21, UR10 ;  /* 0x0000000a00157c82 */ /* 0x000fe20008000000 */
[----:B------:R-:W-:-:S09]  /*3840*/  UMOV UR5, UR16 ;  /* 0x0000001000057c82 */ /* 0x000fd20008000000 */
.L_x_72:
[----:B--2---:R-:W-:Y:S01]  /*3850*/  ULEA UR26, UR5, UR11, 0x3 ;  /* 0x0000000b051a7291 */ /* 0x004fe2000f8e18ff */
[----:B---3--:R-:W-:Y:S11]  /*3860*/  @P2 BRA `(.L_x_70) ;  /* 0x00000000000c2947 */ /* 0x008ff60003800000 */
[----:B-1----:R-:W-:Y:S04]  /*3870*/  SHF.L.U32 R5, R2, 0x1f, RZ ;  /* 0x0000001f02057819 */ /* 0x002fe800000006ff */
[----:B------:R-:W1:Y:S02]  /*3880*/  SYNCS.PHASECHK.TRANS64.TRYWAIT P0, [UR26], R5 ;  /* 0x00000005ff0075a7 */ /* 0x000e64000800111a */
[----:B-1----:R-:W-:Y:S05]  /*3890*/  @!P0 BRA `(.L_x_71) ;  /* 0x0000006c006c8947 */ /* 0x002fea0003800000 */
.L_x_70:
[----:B------:R-:W-:Y:S01]  /*38a0*/  UISETP.NE.AND UP0, UPT, UR21, 0x1, UPT ;  /* 0x000000011500788c */ /* 0x000fe2000bf05270 */
[----:B------:R-:W-:Y:S01]  /*38b0*/  PLOP3.LUT P2, PT, PT, PT, PT, 0x80, 0x8 ;  /* 0x000000000008781c */ /* 0x000fe20003f4f070 */
[----:B------:R-:W-:Y:S02]  /*38c0*/  UIADD3 UR16, UPT, UPT, UR5, 0x1, URZ ;  /* 0x0000000105107890 */ /* 0x000fe4000fffe0ff */
[----:B------:R-:W-:Y:S02]  /*38d0*/  UIMAD UR6, UR5, 0x600, UR4 ;  /* 0x00000600050678a4 */ /* 0x000fe4000f8e0204 */
[----:B------:R-:W-:Y:S01]  /*38e0*/  UISETP.NE.AND UP1, UPT, UR16, 0x3, UPT ;  /* 0x000000031000788c */ /* 0x000fe2000bf25270 */
[----:B------:R-:W-:Y:S01]  /*38f0*/  PLOP3.LUT P0, PT, PT, PT, UP0, 0x80, 0x8 ;  /* 0x000000000008781c */ /* 0x000fe20003f0f008 */
[----:B------:R-:W-:Y:S02]  /*3900*/  ULEA UR70, UR5, UR14, 0xb ;  /* 0x0000000e05467291 */ /* 0x000fe4000f8e58ff */
[----:B------:R-:W-:Y:S02]  /*3910*/  USEL UR42, URZ, 0x1, UP1 ;  /* 0x00000001ff2a7887 */ /* 0x000fe40008800000 */
[----:B------:R-:W-:Y:S02]  /*3920*/  USEL UR16, UR16, URZ, UP1 ;  /* 0x000000ff10107287 */ /* 0x000fe40008800000 */
[----:B------:R-:W-:Y:S02]  /*3930*/  UIADD3 UR68, UPT, UPT, UR6, 0x2, URZ ;  /* 0x0000000206447890 */ /* 0x000fe4000fffe0ff */
[----:B------:R-:W-:Y:S01]  /*3940*/  @UP0 ULEA UR27, UR16, UR11, 0x3 ;  /* 0x0000000b101b0291 */ /* 0x000fe2000f8e18ff */
[----:B------:R-:W-:Y:S01]  /*3950*/  LOP3.LUT R2, R2, UR42, RZ, 0x3c, !PT ;  /* 0x0000002a02027c12 */ /* 0x000fe2000f8e3cff */
[----:B------:R-:W-:Y:S02]  /*3960*/  UIADD3 UR66, UPT, UPT, UR70, 0x2, URZ ;  /* 0x0000000246427890 */ /* 0x000fe4000fffe0ff */
[----:B------:R-:W-:Y:S01]  /*3970*/  UIADD3 UR64, UPT, UPT, UR6, 0x4, URZ ;  /* 0x0000000406407890 */ /* 0x000fe2000fffe0ff */
[----:B-1----:R-:W-:Y:S01]  /*3980*/  @P0 SHF.L.U32 R0, R2, 0x1f, RZ ;  /* 0x0000001f02000819 */ /* 0x002fe200000006ff */
[----:B------:R-:W-:Y:S02]  /*3990*/  UIADD3 UR62, UPT, UPT, UR70, 0x4, URZ ;  /* 0x00000004463e7890 */ /* 0x000fe4000fffe0ff */
[----:B------:R-:W-:Y:S01]  /*39a0*/  UIADD3 UR60, UPT, UPT, UR6, 0x6, URZ ;  /* 0x00000006063c7890 */ /* 0x000fe2000fffe0ff */
[----:B------:R2:W3:Y:S01]  /*39b0*/  @P0 SYNCS.PHASECHK.TRANS64.TRYWAIT P2, [UR27], R0 ;  /* 0x00000000ff0005a7 */ /* 0x0004e2000804111b */
[----:B------:R-:W-:Y:S02]  /*39c0*/  UIADD3 UR58, UPT, UPT, UR70, 0x6, URZ ;  /* 0x00000006463a7890 */ /* 0x000fe4000fffe0ff */
        /* <DEDUP_REMOVED lines=10> */
[----:B------:R-:W-:Y:S02]  /*3a70*/  UIADD3 UR21, UPT, UPT, UR21, -0x1, URZ ;  /* 0xffffffff15157890 */ /* 0x000fe4000fffe0ff */
[----:B------:R-:W-:Y:S01]  /*3a80*/  UISETP.NE.AND UP0, UPT, UR15, UR22, UPT ;  /* 0x000000160f00728c */ /* 0x000fe2000bf05270 */
[----:B------:R-:W-:Y:S01]  /*3a90*/  UMOV UR7, 0x40004040 ;  /* 0x4000404000077882 */ /* 0x000fe20000000000 */
[----:B------:R-:W-:Y:S01]  /*3aa0*/  UMOV UR71, 0x40004040 ;  /* 0x4000404000477882 */ /* 0x000fe20000000000 */
[----:B------:R-:W-:Y:S01]  /*3ab0*/  UMOV UR69, 0x40004040 ;  /* 0x4000404000457882 */ /* 0x000fe20000000000 */
[----:B------:R2:W-:Y:S01]  /*3ac0*/  UTCHMMA.2CTA gdesc[UR70], gdesc[UR6], tmem[UR20], tmem[UR34], idesc[UR35], UP3 ;  /* 0x00ff2206460075ea */ /* 0x0005e20009a00014 */
[----:B------:R-:W-:Y:S01]  /*3ad0*/  UPLOP3.LUT UP3, UPT, UPT, UPT, UPT, 0x80, 0x8 ;  /* 0x000000000008789c */ /* 0x000fe20003f6f070 */
[----:B------:R-:W-:Y:S01]  /*3ae0*/  UMOV UR67, 0x40004040 ;  /* 0x4000404000437882 */ /* 0x000fe20000000000 */
[----:B------:R-:W-:Y:S01]  /*3af0*/  UMOV UR65, 0x40004040 ;  /* 0x4000404000417882 */ /* 0x000fe20000000000 */
[----:B------:R2:W-:Y:S01]  /*3b00*/  UTCHMMA.2CTA gdesc[UR66], gdesc[UR68], tmem[UR20], tmem[UR32], idesc[UR33], UPT ;  /* 0x00ff2044420075ea */ /* 0x0005e2000ba00014 */
        /* <DEDUP_REMOVED lines=14> */
[----:B------:R-:W-:Y:S01]  /*3bf0*/  UMOV UR43, 0x40004040 ;  /* 0x40004040002b7882 */ /* 0x000fe20000000000 */
[----:B------:R2:W-:Y:S01]  /*3c00*/  UTCHMMA.2CTA gdesc[UR46], gdesc[UR48], tmem[UR20], tmem[UR38], idesc[UR39], UPT ;  /* 0x00ff26302e0075ea */ /* 0x0005e2000ba00014 */
[----:B------:R2:W-:Y:S01]  /*3c10*/  UTCHMMA.2CTA gdesc[UR42], gdesc[UR44], tmem[UR20], tmem[UR36], idesc[UR37], UPT ;  /* 0x00ff242c2a0075ea */ /* 0x0005e2000ba00014 */
[----:B------:R2:W-:Y:S01]  /*3c20*/  UTCBAR.2CTA.MULTICAST [UR26], URZ, UR13 ;  /* 0x000000ff1a0073e9 */ /* 0x0005e2000820080d */
[----:B------:R-:W-:Y:S01]  /*3c30*/  UMOV UR5, UR16 ;  /* 0x0000001000057c82 */ /* 0x000fe20008000000 */
[----:B------:R-:W-:Y:S05]  /*3c40*/  BRA.U UP0, `(.L_x_72) ;  /* 0xfffffffd00007547 */ /* 0x000fea000b83ffff */
.L_x_69:
[----:B------:R-:W-:Y:S01]  /*3c50*/  UIADD3 UR19, UPT, UPT, UR19, 0x90, URZ ;  /* 0x0000009013137890 */ /* 0x000fe2000fffe0ff */
[----:B------:R-:W-:-:S08]  /*3c60*/  UMOV UR15, UR22 ;  /* 0x00000016000f7c82 */ /* 0x000fd00008000000 */
[----:B------:R4:W-:Y:S01]  /*3c70*/  UTCBAR.2CTA.MULTICAST [UR19], URZ, UR12 ;  /* 0x000000ff130073e9 */ /* 0x0009e2000820080c */
[----:B------:R-:W-:Y:S02]  /*3c80*/  NOP ;  /* 0x0000000000007918 */ /* 0x000fe40000000000 */
.L_x_67:
[----:B------:R-:W-:Y:S01]  /*3c90*/  UIADD3 UR17, UPT, UPT, UR17, 0x1, URZ ;  /* 0x0000000111117890 */ /* 0x000fe2000fffe0ff */
[----:B------:R-:W-:-:S03]  /*3ca0*/  ISETP.NE.AND P0, PT, R8, 0x2, PT ;  /* 0x000000020800780c */ /* 0x000fc60003f05270 */
[----:B------:R-:W-:Y:S01]  /*3cb0*/  UISETP.NE.AND UP0, UPT, UR17, 0x2, UPT ;  /* 0x000000021100788c */ /* 0x000fe2000bf05270 */
[----:B-12---:R-:W-:Y:S02]  /*3cc0*/  SEL R0, RZ, 0x1, P0 ;  /* 0x00000001ff007807 */ /* 0x006fe40000000000 */
[----:B------:R-:W-:Y:S01]  /*3cd0*/  SEL R8, R8, RZ, P0 ;  /* 0x000000ff08087207 */ /* 0x000fe20000000000 */
[----:B------:R-:W-:Y:S01]  /*3ce0*/  USEL UR5, URZ, 0x1, UP0 ;  /* 0x00000001ff057887 */ /* 0x000fe20008000000 */
[----:B------:R-:W-:Y:S01]  /*3cf0*/  LOP3.LUT R3, R3, R0, RZ, 0x3c, !PT ;  /* 0x0000000003037212 */ /* 0x000fe200078e3cff */
[----:B------:R-:W-:-:S04]  /*3d00*/  USEL UR17, UR17, URZ, UP0 ;  /* 0x000000ff11117287 */ /* 0x000fc80008000000 */
[----:B------:R-:W-:Y:S01]  /*3d10*/  LOP3.LUT R9, R9, UR5, RZ, 0x3c, !PT ;  /* 0x0000000509097c12 */ /* 0x000fe2000f8e3cff */
[----:B------:R-:W-:Y:S07]  /*3d20*/  @P1 BRA `(.L_x_73) ;  /* 0xfffffff800381947 */ /* 0x000fee000383ffff */
[----:B------:R-:W1:Y:S01]  /*3d30*/  S2UR UR4, SR_CgaCtaId ;  /* 0x00000000000479c3 */ /* 0x000e620000008800 */
[----:B------:R-:W-:Y:S01]  /*3d40*/  ELECT P0, URZ, PT ;  /* 0x0000000000ff782f */ /* 0x000fe20003800000 */
[----:B------:R-:W-:Y:S01]  /*3d50*/  HFMA2 R0, -RZ, RZ, 0, 5.9604644775390625e-08 ;  /* 0x00000001ff007431 */ /* 0x000fe200000001ff */
[----:B------:R-:W-:-:S05]  /*3d60*/  UMOV UR5, 0x40 ;  /* 0x0000004000057882 */ /* 0x000fca0000000000 */
[----:B------:R-:W-:Y:S01]  /*3d70*/  UVIRTCOUNT.DEALLOC.SMPOOL 0x80 ;  /* 0x000000800000784c */ /* 0x000fe20000000000 */
[----:B------:R-:W-:Y:S02]  /*3d80*/  UISETP.NE.AND UP0, UPT, UR9, URZ, UPT ;  /* 0x000000ff0900728c */ /* 0x000fe4000bf05270 */
[----:B-1----:R-:W-:-:S09]  /*3d90*/  ULEA UR4, UR4, UR5, 0x18 ;  /* 0x0000000504047291 */ /* 0x002fd2000f8ec0ff */
[----:B------:R1:W-:Y:S01]  /*3da0*/  @P0 STS.U8 [UR4+0x1c], R0 ;  /* 0x00001c00ff000988 */ /* 0x0003e20008000004 */
[----:B------:R-:W-:Y:S05]  /*3db0*/  BRA.U UP0, `(.L_x_74) ;  /* 0x0000000100587547 */ /* 0x000fea000b800000 */
[----:B------:R-:W-:Y:S01]  /*3dc0*/  UIADD3 UR6, UPT, UPT, UR11, 0xa0, URZ ;  /* 0x000000a00b067890 */ /* 0x000fe2000fffe0ff */
[----:B------:R-:W-:-:S03]  /*3dd0*/  SHF.L.U32 R3, R9, 0x1f, RZ ;  /* 0x0000001f09037819 */ /* 0x000fc600000006ff */
[----:B------:R-:W-:-:S09]  /*3de0*/  ULEA UR5, UR17, UR6, 0x3 ;  /* 0x0000000611057291 */ /* 0x000fd2000f8e18ff */
[----:B------:R-:W2:Y:S02]  /*3df0*/  SYNCS.PHASECHK.TRANS64.TRYWAIT P0, [UR5], R3 ;  /* 0x00000003ff0075a7 */ /* 0x000ea40008001105 */
[----:B--2---:R-:W-:Y:S05]  /*3e00*/  @!P0 BRA `(.L_x_75) ;  /* 0x0000006800288947 */ /* 0x004fea0003800000 */
.L_x_158:
[----:B------:R-:W-:-:S04]  /*3e10*/  UIADD3 UR7, UPT, UPT, UR17, 0x1, URZ ;  /* 0x0000000111077890 */ /* 0x000fc8000fffe0ff */
[----:B------:R-:W-:-:S04]  /*3e20*/  UISETP.NE.AND UP1, UPT, UR7, 0x2, UPT ;  /* 0x000000020700788c */ /* 0x000fc8000bf25270 */
[----:B------:R-:W-:Y:S02]  /*3e30*/  USEL UR5, URZ, 0x1, UP1 ;  /* 0x00000001ff057887 */ /* 0x000fe40008800000 */
[----:B------:R-:W-:-:S04]  /*3e40*/  USEL UR7, UR7, URZ, UP1 ;  /* 0x000000ff07077287 */ /* 0x000fc80008800000 */
[----:B------:R-:W-:Y:S01]  /*3e50*/  ULEA UR7, UR7, UR6, 0x3 ;  /* 0x0000000607077291 */ /* 0x000fe2000f8e18ff */
[----:B-1----:R-:W-:-:S04]  /*3e60*/  LOP3.LUT R3, R9, UR5, RZ, 0x3c, !PT ;  /* 0x0000000509037c12 */ /* 0x002fc8000f8e3cff */
[----:B------:R-:W-:Y:S01]  /*3e70*/  SHF.L.U32 R3, R3, 0x1f, RZ ;  /* 0x0000001f03037819 */ /* 0x000fe200000006ff */
[----:B------:R-:W-:-:S04]  /*3e80*/  IMAD.U32 R0, RZ, RZ, UR7 ;  /* 0x00000007ff007e24 */ /* 0x000fc8000f8e00ff */
[----:B------:R1:W2:Y:S03]  /*3e90*/  SYNCS.PHASECHK.TRANS64.TRYWAIT P0, [R0+URZ], R3 ;  /* 0x00000003000075a7 */ /* 0x0002a600080011ff */
[----:B--2---:R-:W-:Y:S05]  /*3ea0*/  @!P0 NANOSLEEP.SYNCS 0x989680 ;  /* 0x009896800000895d */ /* 0x004fea0003900000 */
[----:B------:R-:W2:Y:S02]  /*3eb0*/  @!P0 SYNCS.PHASECHK.TRANS64 P0, [R0+URZ], R3 ;  /* 0x00000003000085a7 */ /* 0x000ea400080010ff */
[----:B--2---:R-:W-:Y:S05]  /*3ec0*/  @P0 BRA `(.L_x_76) ;  /* 0x0000000000200947 */ /* 0x004fea0003800000 */
.L_x_77:
[----:B--2---:R2:W1:Y:S02]  /*3ed0*/  SYNCS.PHASECHK.TRANS64.TRYWAIT P0, [R0+URZ], R3 ;  /* 0x00000003000075a7 */ /* 0x00446400080011ff */
[----:B-1----:R-:W-:Y:S05]  /*3ee0*/  @!P0 NANOSLEEP.SYNCS 0x989680 ;  /* 0x009896800000895d */ /* 0x002fea0003900000 */
[----:B------:R-:W1:Y:S02]  /*3ef0*/  @!P0 SYNCS.PHASECHK.TRANS64 P0, [R0+URZ], R3 ;  /* 0x00000003000085a7 */ /* 0x000e6400080010ff */
[----:B-1----:R-:W-:Y:S05]  /*3f00*/  @!P0 BRA `(.L_x_77) ;  /* 0xfffffffc00f08947 */ /* 0x002fea000383ffff */
[----:B------:R-:W-:Y:S05]  /*3f10*/  BRA `(.L_x_76) ;  /* 0x00000000000c7947 */ /* 0x000fea0003800000 */
.L_x_74:
[----:B------:R-:W-:-:S04]  /*3f20*/  UIADD3 UR5, UPT, UPT, UR11, 0xd0, URZ ;  /* 0x000000d00b057890 */ /* 0x000fc8000fffe0ff */
[----:B------:R-:W-:-:S09]  /*3f30*/  UPRMT UR5, UR8, 0x654, UR5 ;  /* 0x0000065408057896 */ /* 0x000fd20008000005 */
[----:B------:R-:W-:Y:S03]  /*3f40*/  SYNCS.ARRIVE.TRANS64.RED.A1T0 RZ, [UR5], RZ ;  /* 0x000000ffffff79a7 */ /* 0x000fe60008100405 */
.L_x_76:
[----:B-12---:R-:W-:Y:S01]  /*3f50*/  SHF.L.U32 R3, RZ, 0x1f, RZ ;  /* 0x0000001fff037819 */ /* 0x006fe200000006ff */
[----:B------:R-:W-:Y:S01]  /*3f60*/  UIADD3 UR5, UPT, UPT, UR11, 0xd0, URZ ;  /* 0x000000d00b057890 */ /* 0x000fe2000fffe0ff */
[----:B------:R-:W-:Y:S02]  /*3f70*/  PLOP3.LUT P0, PT, PT, PT, UP0, 0x80, 0x8 ;  /* 0x000000000008781c */ /* 0x000fe40003f0f008 */
[----:B------:R-:W1:Y:S02]  /*3f80*/  SYNCS.PHASECHK.TRANS64.TRYWAIT P1, [UR11+0xd0], R3 ;  /* 0x0000d003ff0075a7 */ /* 0x000e64000802110b */
[----:B-1----:R-:W-:Y:S09]  /*3f90*/  @!P1 BRA `(.L_x_78) ;  /* 0x0000006400dc9947 */ /* 0x002ff20003800000 */
.L_x_160:
[----:B------:R-:W-:Y:S02]  /*3fa0*/  @!UP0 UPRMT UR5, UR8, 0x654, UR5 ;  /* 0x0000065408058896 */ /* 0x000fe40008000005 */
[----:B------:R-:W-:Y:S01]  /*3fb0*/  ULOP3.LUT UR6, UR18, 0xffff, URZ, 0xc0, !UPT ;  /* 0x0000ffff12067892 */ /* 0x000fe2000f8ec0ff */
[----:B------:R-:W-:-:S03]  /*3fc0*/  UMOV UR8, 0xffff ;  /* 0x0000ffff00087882 */ /* 0x000fc60000000000 */
[----:B------:R-:W-:-:S03]  /*3fd0*/  USHF.R.U32.HI UR6, URZ, 0x5, UR6 ;  /* 0x00000005ff067899 */ /* 0x000fc60008011606 */
[----:B------:R-:W-:Y:S01]  /*3fe0*/  @!P0 SYNCS.ARRIVE.TRANS64.RED.A1T0 RZ, [UR5], RZ ;  /* 0x000000ffffff89a7 */ /* 0x000fe20008100405 */
[----:B------:R-:W-:Y:S01]  /*3ff0*/  NOP ;  /* 0x0000000000007918 */ /* 0x000fe20000000000 */
[----:B-1----:R-:W1:Y:S01]  /*4000*/  LDS R0, [UR4+0x14] ;  /* 0x00001404ff007984 */ /* 0x002e620008000800 */
[----:B------:R-:W-:Y:S01]  /*4010*/  USHF.L.U32 UR8, UR8, UR6, URZ ;  /* 0x0000000608087299 */ /* 0x000fe200080006ff */
[----:B------:R-:W-:Y:S02]  /*4020*/  UMOV UR5, 0x1 ;  /* 0x0000000100057882 */ /* 0x000fe40000000000 */
[----:B------:R-:W-:-:S03]  /*4030*/  USHF.L.U32 UR5, UR5, UR6, URZ ;  /* 0x0000000605057299 */ /* 0x000fc600080006ff */
[----:B-1----:R-:W-:-:S04]  /*4040*/  LOP3.LUT R0, R0, UR8, RZ, 0xc0, !PT ;  /* 0x0000000800007c12 */ /* 0x002fc8000f8ec0ff */
[----:B------:R-:W-:-:S13]  /*4050*/  ISETP.NE.AND P0, PT, R0, UR8, PT ;  /* 0x0000000800007c0c */ /* 0x000fda000bf05270 */
[----:B------:R-:W-:Y:S05]  /*4060*/  @P0 BRA `(.L_x_79) ;  /* 0x0000000000580947 */ /* 0x000fea0003800000 */
[----:B------:R-:W1:Y:S02]  /*4070*/  LDS R0, [UR4+0x18] ;  /* 0x00001804ff007984 */ /* 0x000e640008000800 */
[----:B-1----:R-:W-:-:S04]  /*4080*/  LOP3.LUT R0, R0, UR5, RZ, 0xc0, !PT ;  /* 0x0000000500007c12 */ /* 0x002fc8000f8ec0ff */
[----:B------:R-:W-:-:S13]  /*4090*/  ISETP.NE.AND P0, PT, R0, UR5, PT ;  /* 0x0000000500007c0c */ /* 0x000fda000bf05270 */
[----:B------:R-:W-:Y:S05]  /*40a0*/  @P0 BRA `(.L_x_80) ;  /* 0x00000000003c0947 */ /* 0x000fea0003800000 */
[----:B------:R-:W1:Y:S01]  /*40b0*/  S2R R2, SR_LANEID ;  /* 0x0000000000027919 */ /* 0x000e620000000000 */
[----:B------:R-:W-:Y:S01]  /*40c0*/  ULOP3.LUT UR8, URZ, UR8, URZ, 0x33, !UPT ;  /* 0x00000008ff087292 */ /* 0x000fe2000f8e33ff */
[----:B------:R-:W-:Y:S01]  /*40d0*/  LOP3.LUT R4, RZ, UR5, RZ, 0x33, !PT ;  /* 0x00000005ff047c12 */ /* 0x000fe2000f8e33ff */
[----:B------:R-:W-:Y:S02]  /*40e0*/  VOTEU.ANY UR7, UPT, PT ;  /* 0x0000000000077886 */ /* 0x000fe400038e0100 */
[----:B------:R-:W-:Y:S01]  /*40f0*/  UFLO.U32 UR7, UR7 ;  /* 0x00000007000772bd */ /* 0x000fe200080e0000 */
[----:B------:R-:W2:Y:S01]  /*4100*/  REDUX UR5, R4 ;  /* 0x00000000040573c4 */ /* 0x000ea20000000000 */
[----:B------:R-:W-:-:S06]  /*4110*/  IMAD.U32 R0, RZ, RZ, UR8 ;  /* 0x00000008ff007e24 */ /* 0x000fcc000f8e00ff */
[----:B------:R1:W-:Y:S01]  /*4120*/  UTCATOMSWS.AND URZ, UR8 ;  /* 0x0000000800ff79e3 */ /* 0x0003e20008000000 */
[----:B------:R-:W3:Y:S01]  /*4130*/  REDUX UR6, R0 ;  /* 0x00000000000673c4 */ /* 0x000ee20000000000 */
[----:B-1----:R-:W-:Y:S01]  /*4140*/  ISETP.EQ.U32.AND P0, PT, R2, UR7, PT ;  /* 0x0000000702007c0c */ /* 0x002fe2000bf02070 */
[----:B--2---:R-:W-:Y:S01]  /*4150*/  IMAD.U32 R2, RZ, RZ, UR5 ;  /* 0x00000005ff027e24 */ /* 0x004fe2000f8e00ff */
[----:B---3--:R-:W-:-:S11]  /*4160*/  MOV R3, UR6 ;  /* 0x0000000600037c02 */ /* 0x008fd60008000f00 */
[----:B------:R1:W-:Y:S04]  /*4170*/  @P0 ATOMS.AND RZ, [UR4+0x14], R3 ;  /* 0x00001403ffff098c */ /* 0x0003e8000a800004 */
[----:B------:R1:W-:Y:S01]  /*4180*/  @P0 ATOMS.AND RZ, [UR4+0x18], R2 ;  /* 0x00001802ffff098c */ /* 0x0003e2000a800004 */
[----:B------:R-:W-:Y:S05]  /*4190*/  BRA `(.L_x_81) ;  /* 0x0000000000147947 */ /* 0x000fea0003800000 */
.L_x_80:
[----:B------:R-:W-:Y:S02]  /*41a0*/  MOV R2, 0x41c0 ;  /* 0x000041c000027802 */ /* 0x000fe40000000f00 */
[----:B---345:R-:W-:Y:S05]  /*41b0*/  CALL.REL.NOINC `($__internal_0_$__cuda_sm10x_tcgen05_guardrail_trap_col_being_dealloced_not_returned_by_alloc) ;  /* 0x0000006800787944 */ /* 0x038fea0003c00000 */
[----:B------:R-:W-:Y:S05]  /*41c0*/  BRA `(.L_x_81) ;  /* 0x0000000000087947 */ /* 0x000fea0003800000 */
.L_x_79:
[----:B------:R-:W-:Y:S02]  /*41d0*/  MOV R2, 0x41f0 ;  /* 0x000041f000027802 */ /* 0x000fe40000000f00 */
[----:B---345:R-:W-:Y:S05]  /*41e0*/  CALL.REL.NOINC `($__internal_2_$__cuda_sm10x_tcgen05_guardrail_trap_unallocated_columns_being_dealloced) ;  /* 0x0000006800847944 */ /* 0x038fea0003c00000 */
.L_x_81:
[----:B------:R-:W-:Y:S01]  /*41f0*/  NOP ;  /* 0x0000000000007918 */ /* 0x000fe20000000000 */
[----:B----4-:R-:W-:Y:S05]  /*4200*/  EXIT ;  /* 0x000000000000794d */ /* 0x010fea0003800000 */
.L_x_54:
[----:B------:R-:W-:-:S09]  /*4210*/  UISETP.NE.OR UP5, UPT, UR10, 0x3, !UP5 ;  /* 0x000000030a00788c */ /* 0x000fd2000efa5670 */
[----:B------:R-:W-:Y:S05]  /*4220*/  BRA.U UP5, `(.L_x_82) ;  /* 0x0000000d05ac7547 */ /* 0x000fea000b800000 */
[----:B------:R-:W1:Y:S01]  /*4230*/  LDCU.64 UR6, c[0x0][0x888] ;  /* 0x00011100ff0677ac */ /* 0x000e620008000a00 */
[----:B------:R-:W2:Y:S01]  /*4240*/  LDC R0, c[0x0][0xb30] ;  /* 0x0002cc00ff007b82 */ /* 0x000ea20000000800 */
[----:B------:R-:W-:Y:S02]  /*4250*/  HFMA2 R29, -RZ, RZ, 0, 0 ;  /* 0x00000000ff1d7431 */ /* 0x000fe400000001ff */
[----:B------:R-:W-:Y:S01]  /*4260*/  IMAD.MOV.U32 R31, RZ, RZ, 0x1 ;  /* 0x00000001ff1f7424 */ /* 0x000fe200078e00ff */
[----:B------:R-:W3:Y:S01]  /*4270*/  LDCU.64 UR4, c[0x0][0x890] ;  /* 0x00011200ff0477ac */ /* 0x000ee20008000a00 */
[----:B------:R-:W-:Y:S01]  /*4280*/  IMAD.MOV.U32 R30, RZ, RZ, RZ ;  /* 0x000000ffff1e7224 */ /* 0x000fe200078e00ff */
[----:B------:R-:W-:Y:S01]  /*4290*/  MOV R23, 0x4000 ;  /* 0x0000400000177802 */ /* 0x000fe20000000f00 */
[----:B------:R-:W-:Y:S01]  /*42a0*/  UPLOP3.LUT UP1, UPT, UPT, UPT, UPT, 0x40, 0x4 ;  /* 0x000000000004789c */ /* 0x000fe20003f2e870 */
[----:B------:R-:W4:Y:S08]  /*42b0*/  LDC R19, c[0x0][0x370] ;  /* 0x0000dc00ff137b82 */ /* 0x000f300000000800 */
[----:B------:R-:W4:Y:S01]  /*42c0*/  LDC R2, c[0x0][0xb0c] ;  /* 0x0002c300ff027b82 */ /* 0x000f220000000800 */
[----:B-1----:R-:W-:-:S03]  /*42d0*/  UISETP.NE.U32.AND UP2, UPT, UR6, URZ, UPT ;  /* 0x000000ff0600728c */ /* 0x002fc6000bf45070 */
[----:B------:R-:W-:Y:S01]  /*42e0*/  UMOV UR6, 0x400 ;  /* 0x0000040000067882 */ /* 0x000fe20000000000 */
[----:B------:R-:W-:Y:S02]  /*42f0*/  UISETP.NE.AND.EX UP2, UPT, UR7, URZ, UPT, UP2 ;  /* 0x000000ff0700728c */ /* 0x000fe4000bf45320 */
[----:B------:R-:W-:Y:S01]  /*4300*/  ULEA UR6, UR37, UR6, 0x18 ;  /* 0x0000000625067291 */ /* 0x000fe2000f8ec0ff */
[----:B------:R-:W1:Y:S01]  /*4310*/  LDC R18, c[0x0][0xb20] ;  /* 0x0002c800ff127b82 */ /* 0x000e620000000800 */
[----:B---3--:R-:W-:Y:S01]  /*4320*/  UISETP.NE.U32.AND UP3, UPT, UR4, URZ, UPT ;  /* 0x000000ff0400728c */ /* 0x008fe2000bf65070 */
[----:B--2---:R-:W-:Y:S01]  /*4330*/  ISETP.NE.AND P1, PT, R0, 0x1, PT ;  /* 0x000000010000780c */ /* 0x004fe20003f25270 */
[----:B------:R-:W-:Y:S02]  /*4340*/  UIADD3 UR7, UPT, UPT, UR6, 0x40, URZ ;  /* 0x0000004006077890 */ /* 0x000fe4000fffe0ff */
[----:B------:R-:W-:Y:S02]  /*4350*/  UIADD3 UR25, UPT, UPT, UR6, 0x30, URZ ;  /* 0x0000003006197890 */ /* 0x000fe4000fffe0ff */
[----:B------:R-:W-:Y:S01]  /*4360*/  UIADD3 UR17, UPT, UPT, UR6, 0x38, URZ ;  /* 0x0000003806117890 */ /* 0x000fe2000fffe0ff */
[----:B------:R-:W2:Y:S01]  /*4370*/  LDC.64 R32, c[0x0][0x348] ;  /* 0x0000d200ff207b82 */ /* 0x000ea20000000a00 */
[----:B------:R-:W-:-:S02]  /*4380*/  UPRMT UR7, UR37, 0x654, UR7 ;  /* 0x0000065425077896 */ /* 0x000fc40008000007 */
[----:B------:R-:W-:-:S05]  /*4390*/  UISETP.NE.AND.EX UP3, UPT, UR5, URZ, UPT, UP3 ;  /* 0x000000ff0500728c */ /* 0x000fca000bf65330 */
[----:B------:R-:W3:Y:S08]  /*43a0*/  LDC.64 R16, c[0x0][0xb10] ;  /* 0x0002c400ff107b82 */ /* 0x000ef00000000a00 */
[----:B------:R-:W1:Y:S08]  /*43b0*/  LDC.64 R6, c[0x0][0xb18] ;  /* 0x0002c600ff067b82 */ /* 0x000e700000000a00 */
[----:B------:R-:W1:Y:S08]  /*43c0*/  LDC.64 R4, c[0x0][0xb28] ;  /* 0x0002ca00ff047b82 */ /* 0x000e700000000a00 */
[----:B----4-:R-:W1:Y:S02]  /*43d0*/  LDC R22, c[0x0][0x374] ;  /* 0x0000dd00ff167b82 */ /* 0x010e640000000800 */
.L_x_92:
[C---:B------:R-:W-:Y:S02]  /*43e0*/  LEA R0, R30.reuse, UR6, 0x3 ;  /* 0x000000061e007c11 */ /* 0x040fe4000f8e18ff */
[----:B------:R-:W-:Y:S02]  /*43f0*/  SHF.L.U32 R3, R29, 0x1f, RZ ;  /* 0x0000001f1d037819 */ /* 0x000fe400000006ff */
[----:B------:R-:W-:Y:S02]  /*4400*/  LEA R24, R30, UR6, 0x4 ;  /* 0x000000061e187c11 */ /* 0x000fe4000f8e20ff */
[----:B----4-:R-:W4:Y:S02]  /*4410*/  SYNCS.PHASECHK.TRANS64.TRYWAIT P0, [R0+URZ+0x70], R3 ;  /* 0x00007003000075a7 */ /* 0x010f2400080011ff */
[----:B----4-:R-:W-:Y:S05]  /*4420*/  @!P0 BRA `(.L_x_83) ;  /* 0x0000006000d08947 */ /* 0x010fea0003800000 */
.L_x_161:
[----:B------:R-:W-:Y:S01]  /*4430*/  ISETP.GE.AND P0, PT, R72, 0x1, PT ;  /* 0x000000014800780c */ /* 0x000fe20003f06270 */
[----:B------:R-:W1:Y:S01]  /*4440*/  LDS.128 R24, [R24+0xe0] ;  /* 0x0000e00018187984 */ /* 0x000e620000000c00 */
[----:B----4-:R-:W-:Y:S01]  /*4450*/  VIADD R0, R0, 0x80 ;  /* 0x0000008000007836 */ /* 0x010fe20000000000 */
[----:B------:R-:W-:Y:S01]  /*4460*/  @!PT LDS RZ, [RZ] ;  /* 0x00000000fffff984 */ /* 0x000fe20000000800 */
[----:B------:R-:W-:Y:S01]  /*4470*/  @!PT LDS RZ, [RZ] ;  /* 0x00000000fffff984 */ /* 0x000fe20000000800 */
[----:B------:R-:W-:Y:S01]  /*4480*/  @!PT LDS RZ, [RZ] ;  /* 0x00000000fffff984 */ /* 0x000fe20000000800 */
[----:B------:R-:W-:Y:S01]  /*4490*/  @!PT LDS RZ, [RZ] ;  /* 0x00000000fffff984 */ /* 0x000fe20000000800 */
[----:B------:R4:W-:Y:S06]  /*44a0*/  MEMBAR.ALL.CTA ;  /* 0x0000000000007992 */ /* 0x0009ec0000008000 */
[----:B----4-:R-:W4:Y:S01]  /*44b0*/  FENCE.VIEW.ASYNC.S ;  /* 0x00000000000073c6 */ /* 0x010f220000000000 */
[----:B------:R-:W-:Y:S04]  /*44c0*/  PRMT R0, RZ, 0x654, R0 ;  /* 0x00000654ff007816 */ /* 0x000fe80000000000 */
[----:B----4-:R4:W-:Y:S01]  /*44d0*/  SYNCS.ARRIVE.TRANS64.RED.A1T0 RZ, [R0+URZ], RZ ;  /* 0x000000ff00ff79a7 */ /* 0x0109e200081004ff */
[----:B-1----:R-:W-:Y:S11]  /*44e0*/  LOP3.LUT P3, RZ, R26, 0x1, RZ, 0xc0, !PT ;  /* 0x000000011aff7812 */ /* 0x002ff6000786c0ff */
[----:B------:R-:W-:Y:S02]  /*44f0*/  @!UPT UIADD3 URZ, UPT, UPT, URZ, URZ, URZ ;  /* 0x000000fffffff290 */ /* 0x000fe4000fffe0ff */
[----:B------:R-:W-:Y:S02]  /*4500*/  @P3 MOV R13, R24 ;  /* 0x00000018000d3202 */ /* 0x000fe40000000f00 */
[----:B------:R-:W-:Y:S01]  /*4510*/  @P3 LOP3.LUT R8, R25, 0xffff, RZ, 0xc0, !PT ;  /* 0x0000ffff19083812 */ /* 0x000fe200078ec0ff */
[----:B----4-:R-:W-:Y:S06]  /*4520*/  @!P0 BRA `(.L_x_84) ;  /* 0x0000000000a48947 */ /* 0x010fec0003800000 */
[----:B------:R-:W-:Y:S01]  /*4530*/  IMAD.HI.U32 R35, R22, R7, RZ ;  /* 0x0000000716237227 */ /* 0x000fe200078e00ff */
[----:B------:R-:W-:Y:S02]  /*4540*/  ISETP.NE.AND P0, PT, R6, 0x1, PT ;  /* 0x000000010600780c */ /* 0x000fe40003f05270 */
[----:B------:R-:W-:Y:S01]  /*4550*/  ISETP.NE.AND P2, PT, R72, 0x1, PT ;  /* 0x000000014800780c */ /* 0x000fe20003f45270 */
[----:B---3--:R-:W-:Y:S01]  /*4560*/  IMAD.HI.U32 R34, R19, R16, RZ ;  /* 0x0000001013227227 */ /* 0x008fe200078e00ff */
[----:B------:R-:W-:Y:S02]  /*4570*/  SHF.R.U32.HI R35, RZ, R18, R35 ;  /* 0x00000012ff237219 */ /* 0x000fe40000011623 */
[----:B------:R-:W-:Y:S01]  /*4580*/  ISETP.NE.AND P4, PT, R2, 0x1, PT ;  /* 0x000000010200780c */ /* 0x000fe20003f85270 */
[----:B------:R-:W-:Y:S01]  /*4590*/  IMAD.HI.U32 R36, R13, R16, RZ ;  /* 0x000000100d247227 */ /* 0x000fe200078e00ff */
[----:B------:R-:W-:Y:S02]  /*45a0*/  SHF.R.U32.HI R34, RZ, R17, R34 ;  /* 0x00000011ff227219 */ /* 0x000fe40000011622 */
[----:B------:R-:W-:Y:S01]  /*45b0*/  SEL R3, R22, R35, !P0 ;  /* 0x0000002316037207 */ /* 0x000fe20004000000 */
[C---:B------:R-:W-:Y:S01]  /*45c0*/  IMAD.HI.U32 R35, R8.reuse, R7, RZ ;  /* 0x0000000708237227 */ /* 0x040fe200078e00ff */
[----:B------:R-:W-:Y:S02]  /*45d0*/  SEL R11, R19, R34, !P4 ;  /* 0x00000022130b7207 */ /* 0x000fe40006000000 */
[----:B------:R-:W-:Y:S01]  /*45e0*/  SHF.R.U32.HI R36, RZ, R17, R36 ;  /* 0x00000011ff247219 */ /* 0x000fe20000011624 */
[----:B------:R-:W-:Y:S01]  /*45f0*/  IMAD.HI.U32 R38, R3, R4, RZ ;  /* 0x0000000403267227 */ /* 0x000fe200078e00ff */
[----:B------:R-:W-:Y:S03]  /*4600*/  SHF.R.U32.HI R35, RZ, R18, R35 ;  /* 0x00000012ff237219 */ /* 0x000fe60000011623 */
[----:B------:R-:W-:Y:S01]  /*4610*/  IMAD.HI.U32 R34, R11, R4, RZ ;  /* 0x000000040b227227 */ /* 0x000fe200078e00ff */
[----:B------:R-:W-:Y:S02]  /*4620*/  @P2 SHF.R.U32.HI R3, RZ, R5, R38 ;  /* 0x00000005ff032219 */ /* 0x000fe40000011626 */
[----:B------:R-:W-:Y:S02]  /*4630*/  SEL R9, R8, R35, !P0 ;  /* 0x0000002308097207 */ /* 0x000fe40004000000 */
[----:B------:R-:W-:Y:S01]  /*4640*/  @P2 SHF.R.U32.HI R11, RZ, R5, R34 ;  /* 0x00000005ff0b2219 */ /* 0x000fe20000011622 */
[C---:B------:R-:W-:Y:S01]  /*4650*/  IMAD R10, R72.reuse, R3, RZ ;  /* 0x00000003480a7224 */ /* 0x040fe200078e02ff */
[----:B------:R-:W-:Y:S01]  /*4660*/  SEL R3, R13, R36, !P4 ;  /* 0x000000240d037207 */ /* 0x000fe20006000000 */
[C---:B------:R-:W-:Y:S03]  /*4670*/  IMAD.HI.U32 R14, R9.reuse, R4, RZ ;  /* 0x00000004090e7227 */ /* 0x040fe600078e00ff */
[----:B------:R-:W-:Y:S01]  /*4680*/  ISETP.GE.AND P0, PT, R9, R10, PT ;  /* 0x0000000a0900720c */ /* 0x000fe20003f06270 */
[C---:B------:R-:W-:Y:S01]  /*4690*/  IMAD R12, R72.reuse, R11, RZ ;  /* 0x0000000b480c7224 */ /* 0x040fe200078e02ff */
[-C--:B------:R-:W-:Y:S04]  /*46a0*/  SHF.R.U32.HI R14, RZ, R5.reuse, R14 ;  /* 0x00000005ff0e7219 */ /* 0x080fe8000001160e */
[----:B------:R-:W-:Y:S02]  /*46b0*/  ISETP.GE.OR P0, PT, R3, R12, P0 ;  /* 0x0000000c0300720c */ /* 0x000fe40000706670 */
[----:B------:R-:W-:Y:S05]  /*46c0*/  SEL R15, R9, R14, !P2 ;  /* 0x0000000e090f7207 */ /* 0x000fea0005000000 */
[----:B------:R-:W-:Y:S04]  /*46d0*/  IMAD.MOV R14, RZ, RZ, -R15 ;  /* 0x000000ffff0e7224 */ /* 0x000fe800078e0a0f */
[----:B------:R-:W-:Y:S02]  /*46e0*/  IMAD R14, R72, R14, R9 ;  /* 0x0000000e480e7224 */ /* 0x000fe400078e0209 */
[C---:B------:R-:W-:Y:S05]  /*46f0*/  @!P0 IMAD.HI.U32 R10, R3.reuse, R4, RZ ;  /* 0x00000004030a8227 */ /* 0x040fea00078e00ff */
[----:B------:R-:W-:Y:S04]  /*4700*/  @!P0 SHF.R.U32.HI R10, RZ, R5, R10 ;  /* 0x00000005ff0a8219 */ /* 0x000fe8000001160a */
[----:B------:R-:W-:Y:S01]  /*4710*/  @!P0 SEL R0, R3, R10, !P2 ;  /* 0x0000000a03008207 */ /* 0x000fe20005000000 */
[----:B------:R-:W-:Y:S03]  /*4720*/  IMAD.MOV R10, RZ, RZ, -R3 ;  /* 0x000000ffff0a7224 */ /* 0x000fe600078e0a03 */
[----:B------:R-:W-:Y:S01]  /*4730*/  @!P0 IADD3 R15, PT, PT, R15, -R0, RZ ;  /* 0x800000000f0f8210 */ /* 0x000fe20007ffe0ff */
[----:B------:R-:W-:Y:S01]  /*4740*/  @!P0 IMAD R0, R11, R14, R0 ;  /* 0x0000000e0b008224 */ /* 0x000fe200078e0200 */
[----:B------:R-:W-:Y:S01]  /*4750*/  IADD3 R11, PT, PT, -R9, RZ, RZ ;  /* 0x000000ff090b7210 */ /* 0x000fe20007ffe1ff */
[----:B------:R-:W-:Y:S02]  /*4760*/  IMAD R13, R2, R10, R13 ;  /* 0x0000000a020d7224 */ /* 0x000fe400078e020d */
[----:B------:R-:W-:Y:S02]  /*4770*/  @!P0 IMAD R9, R15, R72, R3 ;  /* 0x000000480f098224 */ /* 0x000fe400078e0203 */
[----:B------:R-:W-:Y:S02]  /*4780*/  @!P0 IMAD.MOV.U32 R3, RZ, RZ, R0 ;  /* 0x000000ffff038224 */ /* 0x000fe400078e0000 */
[----:B------:R-:W-:Y:S02]  /*4790*/  IMAD R8, R6, R11, R8 ;  /* 0x0000000b06087224 */ /* 0x000fe400078e0208 */
[----:B------:R-:W-:Y:S02]  /*47a0*/  IMAD R13, R3, R2, R13 ;  /* 0x00000002030d7224 */ /* 0x000fe400078e020d */
[----:B------:R-:W-:Y:S02]  /*47b0*/  IMAD R8, R9, R6, R8 ;  /* 0x0000000609087224 */ /* 0x000fe400078e0208 */
.L_x_84:
[----:B------:R-:W-:Y:S05]  /*47c0*/  BRA.U UP1, `(.L_x_85) ;  /* 0x0000000101107547 */ /* 0x000fea000b800000 */
[----:B------:R-:W-:Y:S04]  /*47d0*/  MOV R0, UR14 ;  /* 0x0000000e00007c02 */ /* 0x000fe80008000f00 */
[----:B------:R-:W-:Y:S04]  /*47e0*/  SHF.L.U32 R3, R0, 0x1f, RZ ;  /* 0x0000001f00037819 */ /* 0x000fe800000006ff */
[----:B------:R-:W1:Y:S02]  /*47f0*/  SYNCS.PHASECHK.TRANS64.TRYWAIT P0, [UR6+0x68], R3 ;  /* 0x00006803ff0075a7 */ /* 0x000e640008001106 */
[----:B-1----:R-:W-:Y:S05]  /*4800*/  @!P0 BRA `(.L_x_86) ;  /* 0x0000005c00ec8947 */ /* 0x002fea0003800000 */
.L_x_85:
[----:B------:R-:W-:Y:S02]  /*4810*/  R2UR UR27, R21 ;  /* 0x00000000151b72ca */ /* 0x000fe400000e0000 */
[----:B------:R-:W-:Y:S02]  /*4820*/  R2UR UR26, R20 ;  /* 0x00000000141a72ca */ /* 0x000fe400000e0000 */
[----:B------:R-:W-:Y:S02]  /*4830*/  ISETP.NE.U32.AND P2, PT, RZ, UR4, PT ;  /* 0x00000004ff007c0c */ /* 0x000fe4000bf45070 */
[----:B------:R-:W-:Y:S02]  /*4840*/  SHF.L.U32 R12, R31, 0x1f, RZ ;  /* 0x0000001f1f0c7819 */ /* 0x000fe400000006ff */
[----:B------:R-:W-:Y:S05]  /*4850*/  ISETP.NE.AND.EX P2, PT, RZ, UR5, PT, P2 ;  /* 0x00000005ff007c0c */ /* 0x000fea000bf45320 */
[----:B------:R-:W-:Y:S02]  /*4860*/  USHF.L.U32 UR27, UR27, 0x7, URZ ;  /* 0x000000071b1b7899 */ /* 0x000fe400080006ff */
[----:B------:R-:W-:Y:S01]  /*4870*/  UIMAD UR26, UR26, 0xc0, URZ ;  /* 0x000000c01a1a78a4 */ /* 0x000fe2000f8e02ff */
[----:B------:R-:W-:Y:S11]  /*4880*/  BRA.U !UP3, `(.L_x_87) ;  /* 0x000000010b347547 */ /* 0x000ff6000b800000 */
[----:B------:R-:W-:Y:S01]  /*4890*/  UPLOP3.LUT UP0, UPT, UPT, UPT, UP2, 0x80, 0x8 ;  /* 0x000000000008789c */ /* 0x000fe20003f0f020 */
[----:B-1----:R-:W-:Y:S02]  /*48a0*/  HFMA2 R0, -RZ, RZ, 0, 5.9604644775390625e-08 ;  /* 0x00000001ff007431 */ /* 0x002fe400000001ff */
[----:B------:R-:W-:Y:S03]  /*48b0*/  IMAD.MOV.U32 R155, RZ, RZ, 0x1 ;  /* 0x00000001ff9b7424 */ /* 0x000fe600078e00ff */
[----:B------:R-:W-:Y:S05]  /*48c0*/  PLOP3.LUT P0, PT, PT, PT, UP0, 0x80, 0x8 ;  /* 0x000000000008781c */ /* 0x000fea0003f0f008 */
[----:B------:R-:W1:Y:S01]  /*48d0*/  @UP0 LDCU.64 UR10, c[0x0][0x888] ;  /* 0x00011100ff0a07ac */ /* 0x000e620008000a00 */
[----:B------:R-:W-:Y:S07]  /*48e0*/  @UP0 UIMAD UR8, UR36, UR4, URZ ;  /* 0x00000004240802a4 */ /* 0x000fee000f8e02ff */
[----:B------:R-:W-:Y:S01]  /*48f0*/  @!P0 PRMT R155, R0, 0x7610, R155 ;  /* 0x00007610009b8816 */ /* 0x000fe2000000009b */
[----:B-1----:R-:W-:Y:S03]  /*4900*/  @UP0 UIMAD.WIDE UR10, UR8, 0x4, UR10 ;  /* 0x00000004080a08a5 */ /* 0x002fe6000f8e020a */
[----:B------:R-:W1:Y:S03]  /*4910*/  @!UP0 LDCU UR8, c[0x0][0x880] ;  /* 0x00011000ff0887ac */ /* 0x000e660008000800 */
[----:B------:R-:W-:Y:S01]  /*4920*/  IMAD.U32 R10, RZ, RZ, UR10 ;  /* 0x0000000aff0a7e24 */ /* 0x000fe2000f8e00ff */
[----:B------:R-:W-:Y:S05]  /*4930*/  MOV R11, UR11 ;  /* 0x0000000b000b7c02 */ /* 0x000fea0008000f00 */
[----:B-----5:R4:W5:Y:S02]  /*4940*/  @P0 LDG.E R81, desc[UR46][R10.64] ;  /* 0x0000002e0a510981 */ /* 0x020964000c1e1900 */
[----:B-1--4-:R-:W-:Y:S07]  /*4950*/  @!P0 IMAD.U32 R81, RZ, RZ, UR8 ;  /* 0x00000008ff518e24 */ /* 0x012fee000f8e00ff */
.L_x_87:
[----:B-----5:R-:W-:Y:S01]  /*4960*/  @!P2 FSETP.EQ.AND P0, PT, R81, RZ, PT ;  /* 0x000000ff5100a20b */ /* 0x020fe20003f02000 */
[----:B------:R-:W-:Y:S01]  /*4970*/  @!UPT UIADD3 URZ, UPT, UPT, URZ, URZ, URZ ;  /* 0x000000fffffff290 */ /* 0x000fe2000fffe0ff */
[----:B------:R-:W-:Y:S11]  /*4980*/  @!P2 BRA `(.L_x_88) ;  /* 0x000000000014a947 */ /* 0x000ff60003800000 */
[----:B------:R-:W-:Y:S02]  /*4990*/  LOP3.LUT P2, RZ, R155, 0xff, RZ, 0xc0, !PT ;  /* 0x000000ff9bff7812 */ /* 0x000fe4000784c0ff */
[----:B------:R-:W-:Y:S04]  /*49a0*/  PLOP3.LUT P0, PT, PT, PT, UP0, 0x80, 0x8 ;  /* 0x000000000008781c */ /* 0x000fe80003f0f008 */
[----:B------:R-:W-:Y:S07]  /*49b0*/  PLOP3.LUT P0, PT, P0, PT, PT, 0x8, 0x80 ;  /* 0x000000000080781c */ /* 0x000fee000070e170 */
[----:B------:R-:W-:Y:S11]  /*49c0*/  @P2 FSETP.EQ.AND P0, PT, R81, RZ, PT ;  /* 0x000000ff5100220b */ /* 0x000ff60003f02000 */
[----:B------:R-:W-:Y:S02]  /*49d0*/  @!UPT UIADD3 URZ, UPT, UPT, URZ, URZ, URZ ;  /* 0x000000fffffff290 */ /* 0x000fe4000fffe0ff */
.L_x_88:
[----:B------:R-:W4:Y:S01]  /*49e0*/  SYNCS.PHASECHK.TRANS64.TRYWAIT P2, [UR6+0x48], R12 ;  /* 0x0000480cff0075a7 */ /* 0x000f220008041106 */
[----:B------:R-:W-:Y:S04]  /*49f0*/  ELECT P4, URZ, PT ;  /* 0x0000000000ff782f */ /* 0x000fe80003880000 */
[----:B------:R-:W-:Y:S11]  /*4a00*/  PLOP3.LUT P4, PT, P0, P4, PT, 0xf2, 0x2f ;  /* 0x00000000002f781c */ /* 0x000ff60000789e72 */
[----:B------:R-:W-:Y:S02]  /*4a10*/  @!UPT UIADD3 URZ, UPT, UPT, URZ, URZ, URZ ;  /* 0x000000fffffff290 */ /* 0x000fe4000fffe0ff */
[----:B--2---:R-:W-:Y:S05]  /*4a20*/  @!P4 IADD3 R9, P0, PT, R32, 0x580, RZ ;  /* 0x000005802009c810 */ /* 0x004fea0007f1e0ff */
[----:B-1----:R-:W-:Y:S01]  /*4a30*/  @!P4 IMAD.X R0, RZ, RZ, R33, P0 ;  /* 0x000000ffff00c224 */ /* 0x002fe200000e0621 */
[----:B----4-:R-:W-:Y:S07]  /*4a40*/  @!P2 BRA `(.L_x_89) ;  /* 0x0000005c0074a947 */ /* 0x010fee0003800000 */
.L_x_164:
[----:B------:R-:W-:Y:S01]  /*4a50*/  @!P4 R2UR UR8, R0 ;  /* 0x000000000008c2ca */ /* 0x000fe200000e0000 */
[----:B------:R-:W-:Y:S01]  /*4a60*/  VOTEU.ALL UP1, P4 ;  /* 0x0000000000ff7886 */ /* 0x000fe20002020000 */
[----:B------:R-:W-:Y:S01]  /*4a70*/  @!P4 R2UR UR9, R9 ;  /* 0x000000000909c2ca */ /* 0x000fe200000e0000 */
[----:B------:R-:W-:Y:S01]  /*4a80*/  @!P4 IMAD.MOV.U32 R0, RZ, RZ, 0x4000 ;  /* 0x00004000ff00c424 */ /* 0x000fe200078e00ff */
[----:B------:R-:W-:Y:S01]  /*4a90*/  UMOV UR10, 0x0 ;  /* 0x00000000000a7882 */ /* 0x000fe20000000000 */
[----:B------:R-:W-:Y:S01]  /*4aa0*/  UMOV UR11, 0x10000000 ;  /* 0x10000000000b7882 */ /* 0x000fe20000000000 */
[----:B------:R-:W-:Y:S01]  /*4ab0*/  @!UP1 UIADD3 UR24, UPT, UPT, UR6, 0x400, URZ ;  /* 0x0000040006189890 */ /* 0x000fe2000fffe0ff */
[----:B------:R-:W-:Y:S01]  /*4ac0*/  @!P4 IADD3 R21, P0, PT, R32, 0x580, RZ ;  /* 0x000005802015c810 */ /* 0x000fe20007f1e0ff */
[----:B------:R-:W-:Y:S01]  /*4ad0*/  VOTEU.ALL UP1, P4 ;  /* 0x0000000000ff7886 */ /* 0x000fe20002020000 */
[----:B------:R-:W-:Y:S03]  /*4ae0*/  UMOV UR28, UR36 ;  /* 0x00000024001c7c82 */ /* 0x000fe60008000000 */
[----:B------:R-:W-:Y:S02]  /*4af0*/  @!P4 IMAD.X R20, RZ, RZ, R33, P0 ;  /* 0x000000ffff14c224 */ /* 0x000fe400000e0621 */
[----:B------:R-:W-:Y:S01]  /*4b00*/  IMAD.U32 R11, RZ, RZ, UR8 ;  /* 0x00000008ff0b7e24 */ /* 0x000fe2000f8e00ff */
[----:B------:R-:W-:Y:S01]  /*4b10*/  UPRMT UR8, UR37, 0x654, UR25 ;  /* 0x0000065425087896 */ /* 0x000fe20008000019 */
[----:B------:R-:W-:Y:S03]  /*4b20*/  IMAD.U32 R10, RZ, RZ, UR9 ;  /* 0x00000009ff0a7e24 */ /* 0x000fe6000f8e00ff */
[----:B------:R-:W-:Y:S02]  /*4b30*/  @!P4 R2UR UR13, R11 ;  /* 0x000000000b0dc2ca */ /* 0x000fe400000e0000 */
[----:B------:R-:W-:Y:S11]  /*4b40*/  @!P4 R2UR UR12, R10 ;  /* 0x000000000a0cc2ca */ /* 0x000ff600000e0000 */
[----:B------:R-:W-:Y:S02]  /*4b50*/  @!UPT UIADD3 URZ, UPT, UPT, URZ, URZ, URZ ;  /* 0x000000fffffff290 */ /* 0x000fe4000fffe0ff */
[----:B------:R2:W-:Y:S01]  /*4b60*/  @!UP1 UTMALDG.3D [UR24], [UR12], desc[UR10] ;  /* 0x00000a180c0095b4 */ /* 0x0005e20008011000 */
[----:B------:R2:W-:Y:S01]  /*4b70*/  @!P4 SYNCS.ARRIVE.TRANS64.RED.A0TR RZ, [UR6+0x30], R0 ;  /* 0x00003000ffffc9a7 */ /* 0x0005e20008300406 */
[----:B------:R-:W-:Y:S01]  /*4b80*/  SYNCS.ARRIVE.TRANS64.RED.A1T0 RZ, [UR8], RZ ;  /* 0x000000ffffff79a7 */ /* 0x000fe20008100408 */
[----:B------:R-:W4:Y:S02]  /*4b90*/  SYNCS.PHASECHK.TRANS64.TRYWAIT P2, [UR6+0x50], R12 ;  /* 0x0000500cff0075a7 */ /* 0x000f240008041106 */
[----:B--2-4-:R-:W-:Y:S05]  /*4ba0*/  @!P2 BRA `(.L_x_90) ;  /* 0x0000005c0034a947 */ /* 0x014fea0003800000 */
.L_x_166:
[----:B------:R-:W2:Y:S01]  /*4bb0*/  LDC.64 R14, c[0x0][0xb10] ;  /* 0x0002c400ff0e7b82 */ /* 0x000ea20000000a00 */
[----:B------:R-:W-:Y:S01]  /*4bc0*/  @!P4 R2UR UR8, R20 ;  /* 0x000000001408c2ca */ /* 0x000fe200000e0000 */
[----:B------:R-:W-:Y:S01]  /*4bd0*/  VOTEU.ALL UP1, P4 ;  /* 0x0000000000ff7886 */ /* 0x000fe20002020000 */
[----:B------:R-:W-:Y:S01]  /*4be0*/  @!P4 R2UR UR9, R21 ;  /* 0x000000001509c2ca */ /* 0x000fe200000e0000 */
[----:B------:R-:W-:Y:S01]  /*4bf0*/  UMOV UR10, 0x0 ;  /* 0x00000000000a7882 */ /* 0x000fe20000000000 */
[----:B------:R-:W-:Y:S03]  /*4c00*/  UMOV UR11, 0x10000000 ;  /* 0x10000000000b7882 */ /* 0x000fe60000000000 */
[----:B------:R-:W4:Y:S01]  /*4c10*/  LDC.64 R10, c[0x0][0xb18] ;  /* 0x0002c600ff0a7b82 */ /* 0x000f220000000a00 */
[----:B------:R-:W-:Y:S01]  /*4c20*/  @!UP1 UIADD3 UR18, UPT, UPT, UR26, 0x40, URZ ;  /* 0x000000401a129890 */ /* 0x000fe2000fffe0ff */
[----:B------:R-:W-:Y:S01]  /*4c30*/  @P3 SHF.R.U32.HI R28, RZ, 0x10, R25 ;  /* 0x00000010ff1c3819 */ /* 0x000fe20000011619 */
[----:B------:R-:W-:Y:S01]  /*4c40*/  @!UP1 UIADD3 UR16, UPT, UPT, UR6, 0x4400, URZ ;  /* 0x0000440006109890 */ /* 0x000fe2000fffe0ff */
[----:B------:R-:W-:Y:S01]  /*4c50*/  VIADD R30, R30, 0x1 ;  /* 0x000000011e1e7836 */ /* 0x000fe20000000000 */
[----:B------:R-:W-:Y:S03]  /*4c60*/  VOTEU.ALL UP1, P4 ;  /* 0x0000000000ff7886 */ /* 0x000fe60002020000 */
[----:B------:R-:W5:Y:S01]  /*4c70*/  @!P1 LDC R0, c[0x0][0xb20] ;  /* 0x0002c800ff009b82 */ /* 0x000f620000000800 */
[----:B------:R-:W-:Y:S01]  /*4c80*/  UMOV UR19, UR27 ;  /* 0x0000001b00137c82 */ /* 0x000fe20008000000 */
[----:B------:R-:W-:Y:S01]  /*4c90*/  IMAD.U32 R21, RZ, RZ, UR8 ;  /* 0x00000008ff157e24 */ /* 0x000fe2000f8e00ff */
[----:B------:R-:W-:Y:S05]  /*4ca0*/  UMOV UR20, UR36 ;  /* 0x0000002400147c82 */ /* 0x000fea0008000000 */
[----:B-1----:R-:W1:Y:S01]  /*4cb0*/  @!P1 LDC R3, c[0x0][0xb0c] ;  /* 0x0002c300ff039b82 */ /* 0x002e620000000800 */
[----:B------:R-:W-:Y:S01]  /*4cc0*/  IMAD.U32 R20, RZ, RZ, UR9 ;  /* 0x00000009ff147e24 */ /* 0x000fe2000f8e00ff */
[----:B------:R-:W-:Y:S01]  /*4cd0*/  UPRMT UR8, UR37, 0x654, UR17 ;  /* 0x0000065425087896 */ /* 0x000fe20008000011 */
[----:B------:R-:W-:Y:S03]  /*4ce0*/  @!P4 R2UR UR13, R21 ;  /* 0x00000000150dc2ca */ /* 0x000fe600000e0000 */
[----:B------:R-:W-:Y:S01]  /*4cf0*/  @!P4 R2UR UR12, R20 ;  /* 0x00000000140cc2ca */ /* 0x000fe200000e0000 */
[----:B------:R-:W-:Y:S11]  /*4d00*/  @!P4 IMAD.MOV.U32 R20, RZ, RZ, 0x4000 ;  /* 0x00004000ff14c424 */ /* 0x000ff600078e00ff */
[----:B------:R-:W-:Y:S01]  /*4d10*/  @!UPT UIADD3 URZ, UPT, UPT, URZ, URZ, URZ ;  /* 0x000000fffffff290 */ /* 0x000fe2000fffe0ff */
[----:B------:R1:W-:Y:S01]  /*4d20*/  @!UP1 UTMALDG.3D [UR16], [UR12], desc[UR10] ;  /* 0x00000a100c0095b4 */ /* 0x0003e20008011000 */
[----:B------:R1:W-:Y:S02]  /*4d30*/  @!P4 SYNCS.ARRIVE.TRANS64.RED.A0TR RZ, [UR6+0x38], R20 ;  /* 0x00003814ffffc9a7 */ /* 0x0003e40008300406 */
[----:B-1----:R-:W-:Y:S01]  /*4d40*/  @!P1 ISETP.NE.AND P2, PT, R3, 0x1, PT ;  /* 0x000000010300980c */ /* 0x002fe20003f45270 */
[C---:B--2---:R-:W-:Y:S01]  /*4d50*/  @!P1 IMAD.HI.U32 R14, R13.reuse, R14, RZ ;  /* 0x0000000e0d0e9227 */ /* 0x044fe200078e00ff */
[----:B----4-:R-:W-:Y:S03]  /*4d60*/  @!P1 ISETP.NE.AND P0, PT, R10, 0x1, PT ;  /* 0x000000010a00980c */ /* 0x010fe60003f05270 */
[C---:B------:R-:W-:Y:S01]  /*4d70*/  @!P1 IMAD.HI.U32 R11, R8.reuse, R11, RZ ;  /* 0x0000000b080b9227 */ /* 0x040fe200078e00ff */
[----:B------:R-:W-:Y:S04]  /*4d80*/  @!P1 SHF.R.U32.HI R14, RZ, R15, R14 ;  /* 0x0000000fff0e9219 */ /* 0x000fe8000001160e */
[----:B-----5:R-:W-:Y:S01]  /*4d90*/  @!P1 SHF.R.U32.HI R9, RZ, R0, R11 ;  /* 0x00000000ff099219 */ /* 0x020fe2000001160b */
[----:B------:R-:W-:Y:S01]  /*4da0*/  SYNCS.ARRIVE.TRANS64.RED.A1T0 RZ, [UR8], RZ ;  /* 0x000000ffffff79a7 */ /* 0x000fe20008100408 */
[----:B------:R-:W-:Y:S02]  /*4db0*/  @!P1 SEL R14, R13, R14, !P2 ;  /* 0x0000000e0d0e9207 */ /* 0x000fe40005000000 */
[----:B------:R-:W-:Y:S01]  /*4dc0*/  @!P1 SEL R9, R8, R9, !P0 ;  /* 0x0000000908099207 */ /* 0x000fe20004000000 */
[----:B------:R-:W1:Y:S04]  /*4dd0*/  SYNCS.PHASECHK.TRANS64.TRYWAIT P5, [UR6+0x58], R12 ;  /* 0x0000580cff0075a7 */ /* 0x000e6800080a1106 */
[----:B------:R-:W-:Y:S02]  /*4de0*/  @!P1 IMAD.IADD R0, R9, 0x1, -R14 ;  /* 0x0000000109009824 */ /* 0x000fe400078e0a0e */
[----:B------:R-:W-:Y:S02]  /*4df0*/  @!P1 IMAD.IADD R9, R14, 0x1, -R9 ;  /* 0x000000010e099824 */ /* 0x000fe400078e0a09 */
[----:B------:R-:W-:Y:S02]  /*4e00*/  @!P1 IMAD R13, R0, R3, R13 ;  /* 0x00000003000d9224 */ /* 0x000fe400078e020d */
[----:B------:R-:W-:Y:S01]  /*4e10*/  @!P1 IMAD R8, R9, R10, R8 ;  /* 0x0000000a09089224 */ /* 0x000fe200078e0208 */
[----:B-1----:R-:W-:Y:S06]  /*4e20*/  @!P5 BRA `(.L_x_91) ;  /* 0x0000005800acd947 */ /* 0x002fec0003800000 */
.L_x_168:
[----:B-1----:R-:W-:Y:S01]  /*4e30*/  @!P4 IADD3 R3, P0, PT, R32, 0x580, RZ ;  /* 0x000005802003c810 */ /* 0x002fe20007f1e0ff */
[----:B------:R-:W-:Y:S01]  /*4e40*/  VOTEU.ALL UP1, P4 ;  /* 0x0000000000ff7886 */ /* 0x000fe20002020000 */
[----:B------:R-:W-:Y:S01]  /*4e50*/  UMOV UR20, 0x0 ;  /* 0x0000000000147882 */ /* 0x000fe20000000000 */
[----:B------:R-:W-:Y:S01]  /*4e60*/  UMOV UR21, 0x10000000 ;  /* 0x1000000000157882 */ /* 0x000fe20000000000 */
[----:B------:R-:W-:Y:S01]  /*4e70*/  @!P4 R2UR UR9, R3 ;  /* 0x000000000309c2ca */ /* 0x000fe200000e0000 */
[----:B------:R-:W-:Y:S01]  /*4e80*/  @!P4 IMAD.X R0, RZ, RZ, R33, P0 ;  /* 0x000000ffff00c224 */ /* 0x000fe200000e0621 */
[----:B------:R-:W-:Y:S01]  /*4e90*/  @!UP1 UIADD3 UR10, UPT, UPT, UR26, 0x80, URZ ;  /* 0x000000801a0a9890 */ /* 0x000fe2000fffe0ff */
[----:B------:R-:W-:Y:S01]  /*4ea0*/  ISETP.NE.AND P0, PT, R30, 0x2, PT ;  /* 0x000000021e00780c */ /* 0x000fe20003f05270 */
[----:B------:R-:W-:Y:S01]  /*4eb0*/  UMOV UR11, UR27 ;  /* 0x0000001b000b7c82 */ /* 0x000fe20008000000 */
[----:B------:R-:W-:Y:S01]  /*4ec0*/  UMOV UR12, UR36 ;  /* 0x00000024000c7c82 */ /* 0x000fe20008000000 */
[----:B------:R-:W-:Y:S01]  /*4ed0*/  @!P4 R2UR UR8, R0 ;  /* 0x000000000008c2ca */ /* 0x000fe200000e0000 */
[----:B------:R-:W-:Y:S01]  /*4ee0*/  IMAD.IADD R20, R8, 0x1, R154 ;  /* 0x0000000108147824 */ /* 0x000fe200078e029a */
[----:B------:R-:W-:Y:S01]  /*4ef0*/  @P3 R2UR UR36, R28 ;  /* 0x000000001c2432ca */ /* 0x000fe200000e0000 */
[----:B------:R-:W-:Y:S01]  /*4f00*/  IMAD.IADD R21, R13, 0x1, R156 ;  /* 0x000000010d157824 */ /* 0x000fe200078e029c */
[----:B------:R-:W-:Y:S02]  /*4f10*/  SEL R0, RZ, 0x1, P0 ;  /* 0x00000001ff007807 */ /* 0x000fe40000000000 */
[----:B------:R-:W-:Y:S01]  /*4f20*/  LOP3.LUT R31, R31, 0x1, RZ, 0x3c, !PT ;  /* 0x000000011f1f7812 */ /* 0x000fe200078e3cff */
[----:B------:R-:W-:Y:S01]  /*4f30*/  IMAD.U32 R10, RZ, RZ, UR9 ;  /* 0x00000009ff0a7e24 */ /* 0x000fe2000f8e00ff */
[----:B------:R-:W-:Y:S01]  /*4f40*/  @!UP1 UIADD3 UR9, UPT, UPT, UR6, 0x40, URZ ;  /* 0x0000004006099890 */ /* 0x000fe2000fffe0ff */
[----:B------:R-:W-:Y:S02]  /*4f50*/  LOP3.LUT R29, R29, R0, RZ, 0x3c, !PT ;  /* 0x000000001d1d7212 */ /* 0x000fe400078e3cff */
[----:B------:R-:W-:Y:S02]  /*4f60*/  SEL R30, R30, RZ, P0 ;  /* 0x000000ff1e1e7207 */ /* 0x000fe40000000000 */
[----:B------:R-:W-:Y:S01]  /*4f70*/  IMAD.U32 R11, RZ, RZ, UR8 ;  /* 0x00000008ff0b7e24 */ /* 0x000fe2000f8e00ff */
[----:B------:R-:W-:Y:S01]  /*4f80*/  @!P4 R2UR UR18, R10 ;  /* 0x000000000a12c2ca */ /* 0x000fe200000e0000 */
[----:B------:R-:W-:Y:S01]  /*4f90*/  @!UP1 UIADD3 UR8, UPT, UPT, UR6, 0x8400, URZ ;  /* 0x0000840006089890 */ /* 0x000fe2000fffe0ff */
[----:B------:R-:W-:Y:S02]  /*4fa0*/  VOTEU.ALL UP1, P4 ;  /* 0x0000000000ff7886 */ /* 0x000fe40002020000 */
[----:B------:R-:W-:Y:S11]  /*4fb0*/  @!P4 R2UR UR19, R11 ;  /* 0x000000000b13c2ca */ /* 0x000ff600000e0000 */
[----:B------:R-:W-:Y:S02]  /*4fc0*/  @!UPT UIADD3 URZ, UPT, UPT, URZ, URZ, URZ ;  /* 0x000000fffffff290 */ /* 0x000fe4000fffe0ff */
[----:B------:R4:W-:Y:S01]  /*4fd0*/  @!UP1 UTMALDG.3D [UR8], [UR18], desc[UR20] ;  /* 0x00001408120095b4 */ /* 0x0009e20008011000 */
[----:B------:R4:W-:Y:S01]  /*4fe0*/  @!P4 SYNCS.ARRIVE.TRANS64.RED.A0TR RZ, [UR6+0x40], R23 ;  /* 0x00004017ffffc9a7 */ /* 0x0009e20008300406 */
[----:B------:R-:W-:Y:S01]  /*4ff0*/  UPLOP3.LUT UP1, UPT, UPT, UPT, UPT, 0x80, 0x8 ;  /* 0x000000000008789c */ /* 0x000fe20003f2f070 */
[----:B------:R-:W-:Y:S01]  /*5000*/  SYNCS.ARRIVE.TRANS64.RED.A1T0 RZ, [UR7], RZ ;  /* 0x000000ffffff79a7 */ /* 0x000fe20008100407 */
[----:B------:R-:W-:Y:S09]  /*5010*/  @P3 BRA `(.L_x_92) ;  /* 0xfffffff000f03947 */ /* 0x000ff2000383ffff */
[----:B------:R-:W-:-:S04]  /*5020*/  SHF.L.U32 R3, R31, 0x1f, RZ ;  /* 0x0000001f1f037819 */ /* 0x000fc800000006ff */
[----:B------:R-:W1:Y:S02]  /*5030*/  SYNCS.PHASECHK.TRANS64.TRYWAIT P0, [UR6+0x48], R3 ;  /* 0x00004803ff0075a7 */ /* 0x000e640008001106 */
[----:B-1----:R-:W-:Y:S05]  /*5040*/  @!P0 BRA `(.L_x_93) ;  /* 0x00000058003c8947 */ /* 0x002fea0003800000 */
.L_x_170:
[----:B------:R-:W2:Y:S02]  /*5050*/  SYNCS.PHASECHK.TRANS64.TRYWAIT P0, [UR6+0x50], R3 ;  /* 0x00005003ff0075a7 */ /* 0x000ea40008001106 */
[----:B--2---:R-:W-:Y:S05]  /*5060*/  @!P0 BRA `(.L_x_94) ;  /* 0x00000058004c8947 */ /* 0x004fea0003800000 */
.L_x_172:
[----:B-1----:R-:W-:-:S07]  /*5070*/  MOV R0, UR6 ;  /* 0x0000000600007c02 */ /* 0x002fce0008000f00 */
.L_x_95:
[----:B-1----:R-:W-:-:S04]  /*5080*/  SHF.L.U32 R3, R31, 0x1f, RZ ;  /* 0x0000001f1f037819 */ /* 0x002fc800000006ff */
[----:B------:R1:W2:Y:S03]  /*5090*/  SYNCS.PHASECHK.TRANS64.TRYWAIT P0, [R0+URZ+0x58], R3 ;  /* 0x00005803000075a7 */ /* 0x0002a600080011ff */
[----:B--2---:R-:W-:Y:S05]  /*50a0*/  @!P0 NANOSLEEP.SYNCS 0x989680 ;  /* 0x009896800000895d */ /* 0x004fea0003900000 */
[----:B------:R-:W2:Y:S02]  /*50b0*/  @!P0 SYNCS.PHASECHK.TRANS64 P0, [R0+URZ+0x58], R3 ;  /* 0x00005803000085a7 */ /* 0x000ea400080010ff */
[----:B--2-4-:R-:W-:Y:S05]  /*50c0*/  @P0 EXIT ;  /* 0x000000000000094d */ /* 0x014fea0003800000 */
[----:B------:R-:W-:Y:S05]  /*50d0*/  BRA `(.L_x_95) ;  /* 0xfffffffc00e87947 */ /* 0x000fea000383ffff */
.L_x_82:
[----:B------:R-:W-:-:S06]  /*50e0*/  UISETP.GE.AND UP1, UPT, UR10, 0x4, UPT ;  /* 0x000000040a00788c */ /* 0x000fcc000bf26270 */
[----:B------:R-:W-:-:S13]  /*50f0*/  PLOP3.LUT P0, PT, PT, PT, UP1, 0x80, 0x8 ;  /* 0x000000000008781c */ /* 0x000fda0003f0f018 */
[----:B------:R-:W-:Y:S05]  /*5100*/  @!P0 EXIT ;  /* 0x000000000000894d */ /* 0x000fea0003800000 */
[----:B------:R-:W-:Y:S01]  /*5110*/  BAR.SYNC.DEFER_BLOCKING 0x6, 0xa0 ;  /* 0x0182800000007b1d */ /* 0x000fe20000010000 */
[C---:B------:R-:W-:Y:S01]  /*5120*/  IMAD.SHL.U32 R5, R170.reuse, 0x40, RZ ;  /* 0x00000040aa057824 */ /* 0x040fe200078e00ff */
[C---:B------:R-:W-:Y:S01]  /*5130*/  LOP3.LUT R161, R170.reuse, 0x1, RZ, 0xc0, !PT ;  /* 0x00000001aaa17812 */ /* 0x040fe200078ec0ff */
[C---:B------:R-:W-:Y:S02]  /*5140*/  IMAD.U32 R2, R170.reuse, 0x10000, RZ ;  /* 0x00010000aa027824 */ /* 0x040fe400078e00ff */
[----:B------:R-:W-:Y:S02]  /*5150*/  HFMA2 R167, -RZ, RZ, 0, 5.9604644775390625e-08 ;  /* 0x00000001ffa77431 */ /* 0x000fe400000001ff */
[----:B------:R-:W-:Y:S01]  /*5160*/  IMAD.SHL.U32 R160, R170, 0x8, RZ ;  /* 0x00000008aaa07824 */ /* 0x000fe200078e00ff */
[----:B------:R-:W-:Y:S01]  /*5170*/  UMOV UR48, 0x400 ;  /* 0x0000040000307882 */ /* 0x000fe20000000000 */
[----:B------:R-:W1:Y:S01]  /*5180*/  LDC R159, c[0x0][0x370] ;  /* 0x0000dc00ff9f7b82 */ /* 0x000e620000000800 */
[----:B------:R-:W-:Y:S01]  /*5190*/  ULEA UR48, UR37, UR48, 0x18 ;  /* 0x0000003025307291 */ /* 0x000fe2000f8ec0ff */
[----:B------:R-:W-:Y:S01]  /*51a0*/  ISETP.NE.U32.AND P0, PT, R161, 0x1, PT ;  /* 0x00000001a100780c */ /* 0x000fe20003f05070 */
[----:B------:R-:W-:Y:S01]  /*51b0*/  IMAD.MOV.U32 R169, RZ, RZ, 0x2 ;  /* 0x00000002ffa97424 */ /* 0x000fe200078e00ff */
[----:B------:R-:W-:Y:S01]  /*51c0*/  LOP3.LUT R7, R5, 0x1c0, RZ, 0xc0, !PT ;  /* 0x000001c005077812 */ /* 0x000fe200078ec0ff */
[----:B------:R-:W-:Y:S01]  /*51d0*/  UIADD3 UR4, UPT, UPT, UR48, 0x400, URZ ;  /* 0x0000040030047890 */ /* 0x000fe2000fffe0ff */
[----:B------:R-:W-:Y:S01]  /*51e0*/  LOP3.LUT R2, R2, 0x600000, RZ, 0xc0, !PT ;  /* 0x0060000002027812 */ /* 0x000fe200078ec0ff */
[----:B------:R-:W-:Y:S01]  /*51f0*/  IMAD.MOV.U32 R168, RZ, RZ, 0x4 ;  /* 0x00000004ffa87424 */ /* 0x000fe200078e00ff */
[----:B------:R-:W2:Y:S01]  /*5200*/  LDC R74, c[0x0][0xb0c] ;  /* 0x0002c300ff4a7b82 */ /* 0x000ea20000000800 */
[----:B------:R-:W-:Y:S01]  /*5210*/  R2P PR, R170, 0x6 ;  /* 0x00000006aa007804 */ /* 0x000fe20000000000 */
[----:B------:R-:W-:Y:S01]  /*5220*/  IMAD.MOV.U32 R79, RZ, RZ, RZ ;  /* 0x000000ffff4f7224 */ /* 0x000fe200078e00ff */
[----:B------:R-:W-:Y:S01]  /*5230*/  LOP3.LUT R160, R7, 0x38, R160, 0xf8, !PT ;  /* 0x0000003807a07812 */ /* 0x000fe200078ef8a0 */
[----:B------:R-:W-:Y:S01]  /*5240*/  IMAD.MOV.U32 R166, RZ, RZ, RZ ;  /* 0x000000ffffa67224 */ /* 0x000fe200078e00ff */
[----:B------:R-:W-:Y:S01]  /*5250*/  P2R R0, PR, RZ, 0x1 ;  /* 0x00000001ff007803 */ /* 0x000fe20000000000 */
[----:B------:R-:W-:Y:S01]  /*5260*/  IMAD.MOV.U32 R173, RZ, RZ, RZ ;  /* 0x000000ffffad7224 */ /* 0x000fe200078e00ff */
[----:B------:R-:W-:Y:S01]  /*5270*/  LOP3.LUT R160, R160, 0x1e00, R5, 0xf8, !PT ;  /* 0x00001e00a0a07812 */ /* 0x000fe200078ef805 */
[----:B------:R-:W3:Y:S01]  /*5280*/  LDC R157, c[0x0][0xb20] ;  /* 0x0002c800ff9d7b82 */ /* 0x000ee20000000800 */
[----:B------:R-:W4:Y:S01]  /*5290*/  LDS R3, [UR48+0x100] ;  /* 0x00010030ff037984 */ /* 0x000f220008000800 */
[----:B------:R-:W-:Y:S01]  /*52a0*/  LOP3.LUT R170, R170, 0x60, RZ, 0xc0, !PT ;  /* 0x00000060aaaa7812 */ /* 0x000fe200078ec0ff */
[----:B------:R-:W-:Y:S01]  /*52b0*/  IMAD.U32 R163, RZ, RZ, UR4 ;  /* 0x00000004ffa37e24 */ /* 0x000fe2000f8e00ff */
[----:B------:R-:W-:Y:S01]  /*52c0*/  MOV R165, RZ ;  /* 0x000000ff00a57202 */ /* 0x000fe20000000f00 */
[----:B------:R-:W1:Y:S01]  /*52d0*/  LDCU.64 UR52, c[0x0][0x348] ;  /* 0x00006900ff3477ac */ /* 0x000e620008000a00 */
[----:B------:R-:W-:-:S02]  /*52e0*/  SEL R169, R169, 0xfffffffe, !P1 ;  /* 0xfffffffea9a97807 */ /* 0x000fc40004800000 */
[----:B------:R-:W1:Y:S01]  /*52f0*/  LDC R73, c[0x0][0xb30] ;  /* 0x0002cc00ff497b82 */ /* 0x000e620000000800 */
[----:B------:R-:W-:Y:S01]  /*5300*/  SEL R168, R168, 0xfffffffc, !P2 ;  /* 0xfffffffca8a87807 */ /* 0x000fe20005000000 */
[----:B------:R-:W1:Y:S01]  /*5310*/  LDCU.64 UR38, c[0x0][0x888] ;  /* 0x00011100ff2677ac */ /* 0x000e620008000a00 */
[----:B------:R-:W1:Y:S05]  /*5320*/  LDCU.64 UR44, c[0x0][0x890] ;  /* 0x00011200ff2c77ac */ /* 0x000e6a0008000a00 */
[----:B------:R-:W1:Y:S01]  /*5330*/  LDC.64 R152, c[0x0][0xb10] ;  /* 0x0002c400ff987b82 */ /* 0x000e620000000a00 */
[----:B------:R-:W-:Y:S01]  /*5340*/  UMOV UR50, URZ ;  /* 0x000000ff00327c82 */ /* 0x000fe20008000000 */
[----:B------:R-:W-:-:S06]  /*5350*/  UMOV UR49, URZ ;  /* 0x000000ff00317c82 */ /* 0x000fcc0008000000 */
[----:B------:R-:W1:Y:S08]  /*5360*/  LDC.64 R70, c[0x0][0xb18] ;  /* 0x0002c600ff467b82 */ /* 0x000e700000000a00 */
[----:B------:R-:W1:Y:S08]  /*5370*/  LDC.64 R68, c[0x0][0xb28] ;  /* 0x0002ca00ff447b82 */ /* 0x000e700000000a00 */
[----:B------:R-:W1:Y:S01]  /*5380*/  LDC.64 R150, c[0x0][0x8b0] ;  /* 0x00022c00ff967b82 */ /* 0x000e620000000a00 */
[----:B----4-:R-:W-:-:S07]  /*5390*/  IMAD.IADD R2, R3, 0x1, R2 ;  /* 0x0000000103027824 */ /* 0x010fce00078e0202 */
[----:B------:R-:W4:Y:S08]  /*53a0*/  LDC.64 R148, c[0x0][0x8a8] ;  /* 0x00022a00ff947b82 */ /* 0x000f300000000a00 */
[----:B--23--:R-:W1:Y:S02]  /*53b0*/  LDC R158, c[0x0][0x374] ;  /* 0x0000dd00ff9e7b82 */ /* 0x00ce640000000800 */
.L_x_132:
[----:B------:R-:W-:Y:S02]  /*53c0*/  LEA R0, R173, UR48, 0x3 ;  /* 0x00000030ad007c11 */ /* 0x000fe4000f8e18ff */
[----:B------:R-:W-:Y:S02]  /*53d0*/  SHF.L.U32 R3, R165, 0x1f, RZ ;  /* 0x0000001fa5037819 */ /* 0x000fe400000006ff */
[----:B-1----:R-:W-:Y:S02]  /*53e0*/  LEA R16, R173, UR48, 0x4 ;  /* 0x00000030ad107c11 */ /* 0x002fe4000f8e20ff */
[----:B------:R-:W2:Y:S02]  /*53f0*/  SYNCS.PHASECHK.TRANS64.TRYWAIT P0, [R0+URZ+0x70], R3 ;  /* 0x00007003000075a7 */ /* 0x000ea400080011ff */
[----:B--23--:R-:W-:Y:S05]  /*5400*/  @!P0 BRA `(.L_x_96) ;  /* 0x00000054007c8947 */ /* 0x00cfea0003800000 */
.L_x_173:
[----:B------:R-:W3:Y:S01]  /*5410*/  LDC.64 R14, c[0x0][0xb10] ;  /* 0x0002c400ff0e7b82 */ /* 0x000ee20000000a00 */
[----:B------:R-:W4:Y:S01]  /*5420*/  LDS.128 R16, [R16+0xe0] ;  /* 0x0000e00010107984 */ /* 0x000f220000000c00 */
[----:B-1----:R-:W-:Y:S01]  /*5430*/  ISETP.NE.AND P1, PT, R73, 0x1, PT ;  /* 0x000000014900780c */ /* 0x002fe20003f25270 */
[----:B--2---:R-:W-:Y:S01]  /*5440*/  VIADD R0, R0, 0x80 ;  /* 0x0000008000007836 */ /* 0x004fe20000000000 */
[----:B------:R-:W-:Y:S04]  /*5450*/  ISETP.GE.AND P0, PT, R72, 0x1, PT ;  /* 0x000000014800780c */ /* 0x000fe80003f06270 */
[----:B------:R-:W1:Y:S01]  /*5460*/  LDC.64 R12, c[0x0][0xb18] ;  /* 0x0002c600ff0c7b82 */ /* 0x000e620000000a00 */
[----:B------:R-:W-:Y:S01]  /*5470*/  PRMT R0, RZ, 0x654, R0 ;  /* 0x00000654ff007816 */ /* 0x000fe20000000000 */
[----:B------:R-:W-:Y:S01]  /*5480*/  @!PT LDS RZ, [RZ] ;  /* 0x00000000fffff984 */ /* 0x000fe20000000800 */
[----:B------:R-:W-:Y:S01]  /*5490*/  @!PT LDS RZ, [RZ] ;  /* 0x00000000fffff984 */ /* 0x000fe20000000800 */
[----:B------:R-:W-:Y:S01]  /*54a0*/  @!PT LDS RZ, [RZ] ;  /* 0x00000000fffff984 */ /* 0x000fe20000000800 */
[----:B------:R-:W-:Y:S01]  /*54b0*/  @!PT LDS RZ, [RZ] ;  /* 0x00000000fffff984 */ /* 0x000fe20000000800 */
[----:B------:R2:W-:Y:S06]  /*54c0*/  MEMBAR.ALL.CTA ;  /* 0x0000000000007992 */ /* 0x0005ec0000008000 */
[----:B--2---:R-:W2:Y:S01]  /*54d0*/  FENCE.VIEW.ASYNC.S ;  /* 0x00000000000073c6 */ /* 0x004ea20000000000 */
[----:B------:R-:W1:Y:S08]  /*54e0*/  @!P1 LDC R11, c[0x0][0xb20] ;  /* 0x0002c800ff0b9b82 */ /* 0x000e700000000800 */
[----:B------:R-:W1:Y:S01]  /*54f0*/  @!P1 LDC R10, c[0x0][0xb0c] ;  /* 0x0002c300ff0a9b82 */ /* 0x000e620000000800 */
[----:B--2---:R2:W-:Y:S01]  /*5500*/  SYNCS.ARRIVE.TRANS64.RED.A1T0 RZ, [R0+URZ], RZ ;  /* 0x000000ff00ff79a7 */ /* 0x0045e200081004ff */
[----:B----4-:R-:W-:Y:S04]  /*5510*/  LOP3.LUT P4, RZ, R18, 0x1, RZ, 0xc0, !PT ;  /* 0x0000000112ff7812 */ /* 0x010fe8000788c0ff */
[----:B------:R-:W-:Y:S09]  /*5520*/  P2R R171, PR, RZ, 0x10 ;  /* 0x00000010ffab7803 */ /* 0x000ff20000000000 */
[----:B------:R-:W-:Y:S02]  /*5530*/  @P4 MOV R77, R16 ;  /* 0x00000010004d4202 */ /* 0x000fe40000000f00 */
[----:B------:R-:W-:Y:S01]  /*5540*/  @P4 LOP3.LUT R75, R17, 0xffff, RZ, 0xc0, !PT ;  /* 0x0000ffff114b4812 */ /* 0x000fe200078ec0ff */
[----:B--23--:R-:W-:Y:S06]  /*5550*/  @!P0 BRA `(.L_x_97) ;  /* 0x0000000000a48947 */ /* 0x00cfec0003800000 */
[----:B------:R-:W-:Y:S01]  /*5560*/  IMAD.HI.U32 R24, R158, R71, RZ ;  /* 0x000000479e187227 */ /* 0x000fe200078e00ff */
[----:B------:R-:W-:Y:S02]  /*5570*/  ISETP.NE.AND P0, PT, R70, 0x1, PT ;  /* 0x000000014600780c */ /* 0x000fe40003f05270 */
[----:B------:R-:W-:Y:S01]  /*5580*/  ISETP.NE.AND P2, PT, R72, 0x1, PT ;  /* 0x000000014800780c */ /* 0x000fe20003f45270 */
[-C--:B------:R-:W-:Y:S01]  /*5590*/  IMAD.HI.U32 R22, R159, R152.reuse, RZ ;  /* 0x000000989f167227 */ /* 0x080fe200078e00ff */
[----:B------:R-:W-:Y:S02]  /*55a0*/  SHF.R.U32.HI R23, RZ, R157, R24 ;  /* 0x0000009dff177219 */ /* 0x000fe40000011618 */
[----:B------:R-:W-:Y:S01]  /*55b0*/  ISETP.NE.AND P3, PT, R74, 0x1, PT ;  /* 0x000000014a00780c */ /* 0x000fe20003f65270 */
[----:B------:R-:W-:Y:S01]  /*55c0*/  IMAD.HI.U32 R28, R75, R71, RZ ;  /* 0x000000474b1c7227 */ /* 0x000fe200078e00ff */
[----:B------:R-:W-:Y:S02]  /*55d0*/  SHF.R.U32.HI R22, RZ, R153, R22 ;  /* 0x00000099ff167219 */ /* 0x000fe40000011616 */
[----:B------:R-:W-:Y:S01]  /*55e0*/  SEL R3, R158, R23, !P0 ;  /* 0x000000179e037207 */ /* 0x000fe20004000000 */
[----:B------:R-:W-:Y:S01]  /*55f0*/  IMAD.HI.U32 R26, R77, R152, RZ ;  /* 0x000000984d1a7227 */ /* 0x000fe200078e00ff */
[----:B------:R-:W-:Y:S03]  /*5600*/  SEL R7, R159, R22, !P3 ;  /* 0x000000169f077207 */ /* 0x000fe60005800000 */
[-C--:B------:R-:W-:Y:S01]  /*5610*/  IMAD.HI.U32 R22, R3, R68.reuse, RZ ;  /* 0x0000004403167227 */ /* 0x080fe200078e00ff */
[----:B------:R-:W-:Y:S03]  /*5620*/  SHF.R.U32.HI R26, RZ, R153, R26 ;  /* 0x00000099ff1a7219 */ /* 0x000fe6000001161a */
[----:B------:R-:W-:Y:S01]  /*5630*/  IMAD.HI.U32 R24, R7, R68, RZ ;  /* 0x0000004407187227 */ /* 0x000fe200078e00ff */
[----:B------:R-:W-:Y:S02]  /*5640*/  @P2 SHF.R.U32.HI R3, RZ, R69, R22 ;  /* 0x00000045ff032219 */ /* 0x000fe40000011616 */
[----:B------:R-:W-:Y:S02]  /*5650*/  SHF.R.U32.HI R22, RZ, R157, R28 ;  /* 0x0000009dff167219 */ /* 0x000fe4000001161c */
[----:B------:R-:W-:Y:S01]  /*5660*/  @P2 SHF.R.U32.HI R7, RZ, R69, R24 ;  /* 0x00000045ff072219 */ /* 0x000fe20000011618 */
[C---:B------:R-:W-:Y:S01]  /*5670*/  IMAD R4, R72.reuse, R3, RZ ;  /* 0x0000000348047224 */ /* 0x040fe200078e02ff */
[----:B------:R-:W-:Y:S02]  /*5680*/  SEL R5, R75, R22, !P0 ;  /* 0x000000164b057207 */ /* 0x000fe40004000000 */
[----:B------:R-:W-:Y:S01]  /*5690*/  SEL R3, R77, R26, !P3 ;  /* 0x0000001a4d037207 */ /* 0x000fe20005800000 */
[----:B------:R-:W-:Y:S01]  /*56a0*/  IMAD R6, R72, R7, RZ ;  /* 0x0000000748067224 */ /* 0x000fe200078e02ff */
[C---:B------:R-:W-:Y:S01]  /*56b0*/  ISETP.GE.AND P0, PT, R5.reuse, R4, PT ;  /* 0x000000040500720c */ /* 0x040fe20003f06270 */
[----:B------:R-:W-:Y:S03]  /*56c0*/  IMAD.HI.U32 R8, R5, R68, RZ ;  /* 0x0000004405087227 */ /* 0x000fe600078e00ff */
[----:B------:R-:W-:Y:S01]  /*56d0*/  ISETP.GE.OR P0, PT, R3, R6, P0 ;  /* 0x000000060300720c */ /* 0x000fe20000706670 */
[----:B------:R-:W-:Y:S01]  /*56e0*/  IMAD.MOV R6, RZ, RZ, -R3 ;  /* 0x000000ffff067224 */ /* 0x000fe200078e0a03 */
[-C--:B------:R-:W-:Y:S03]  /*56f0*/  SHF.R.U32.HI R8, RZ, R69.reuse, R8 ;  /* 0x00000045ff087219 */ /* 0x080fe60000011608 */
[----:B------:R-:W-:Y:S01]  /*5700*/  IMAD R77, R74, R6, R77 ;  /* 0x000000064a4d7224 */ /* 0x000fe200078e024d */
[----:B------:R-:W-:Y:S05]  /*5710*/  SEL R9, R5, R8, !P2 ;  /* 0x0000000805097207 */ /* 0x000fea0005000000 */
[----:B------:R-:W-:Y:S02]  /*5720*/  IMAD.MOV R8, RZ, RZ, -R9 ;  /* 0x000000ffff087224 */ /* 0x000fe400078e0a09 */
[C---:B------:R-:W-:Y:S04]  /*5730*/  @!P0 IMAD.HI.U32 R4, R3.reuse, R68, RZ ;  /* 0x0000004403048227 */ /* 0x040fe800078e00ff */
[----:B------:R-:W-:Y:S01]  /*5740*/  IMAD R8, R72, R8, R5 ;  /* 0x0000000848087224 */ /* 0x000fe200078e0205 */
[----:B------:R-:W-:Y:S04]  /*5750*/  @!P0 SHF.R.U32.HI R4, RZ, R69, R4 ;  /* 0x00000045ff048219 */ /* 0x000fe80000011604 */
[----:B------:R-:W-:Y:S02]  /*5760*/  @!P0 SEL R0, R3, R4, !P2 ;  /* 0x0000000403008207 */ /* 0x000fe40005000000 */
[----:B------:R-:W-:Y:S02]  /*5770*/  IADD3 R4, PT, PT, -R5, RZ, RZ ;  /* 0x000000ff05047210 */ /* 0x000fe40007ffe1ff */
[----:B------:R-:W-:Y:S01]  /*5780*/  @!P0 IADD3 R9, PT, PT, R9, -R0, RZ ;  /* 0x8000000009098210 */ /* 0x000fe20007ffe0ff */
[----:B------:R-:W-:Y:S02]  /*5790*/  @!P0 IMAD R0, R7, R8, R0 ;  /* 0x0000000807008224 */ /* 0x000fe400078e0200 */
[----:B------:R-:W-:Y:S02]  /*57a0*/  IMAD R75, R70, R4, R75 ;  /* 0x00000004464b7224 */ /* 0x000fe400078e024b */
[----:B------:R-:W-:Y:S02]  /*57b0*/  @!P0 IMAD R5, R9, R72, R3 ;  /* 0x0000004809058224 */ /* 0x000fe400078e0203 */
[----:B------:R-:W-:Y:S04]  /*57c0*/  @!P0 IMAD.MOV.U32 R3, RZ, RZ, R0 ;  /* 0x000000ffff038224 */ /* 0x000fe800078e0000 */
[----:B------:R-:W-:Y:S02]  /*57d0*/  IMAD R77, R3, R74, R77 ;  /* 0x0000004a034d7224 */ /* 0x000fe400078e024d */
[----:B------:R-:W-:Y:S07]  /*57e0*/  IMAD R75, R5, R70, R75 ;  /* 0x00000046054b7224 */ /* 0x000fee00078e024b */
.L_x_97:
[----:B-1----:R-:W-:Y:S01]  /*57f0*/  @!P1 ISETP.NE.AND P0, PT, R12, 0x1, PT ;  /* 0x000000010c00980c */ /* 0x002fe20003f05270 */
[----:B------:R-:W-:Y:S01]  /*5800*/  @!P1 IMAD.HI.U32 R4, R75, R13, RZ ;  /* 0x0000000d4b049227 */ /* 0x000fe200078e00ff */
[----:B------:R-:W-:Y:S01]  /*5810*/  R2UR UR42, R21 ;  /* 0x00000000152a72ca */ /* 0x000fe200000e0000 */
[----:B------:R-:W-:Y:S01]  /*5820*/  BSSY.RECONVERGENT B6, `(.L_x_98) ;  /* 0x0000031000067945 */ /* 0x000fe20003800200 */
[----:B------:R-:W-:Y:S01]  /*5830*/  R2UR UR41, R20 ;  /* 0x00000000142972ca */ /* 0x000fe200000e0000 */
[----:B------:R-:W-:Y:S01]  /*5840*/  @!P1 IMAD.HI.U32 R0, R77, R14, RZ ;  /* 0x0000000e4d009227 */ /* 0x000fe200078e00ff */
[----:B------:R-:W-:Y:S02]  /*5850*/  @!P1 SHF.R.U32.HI R4, RZ, R11, R4 ;  /* 0x0000000bff049219 */ /* 0x000fe40000011604 */
[----:B------:R-:W-:Y:S01]  /*5860*/  @!P1 ISETP.NE.AND P2, PT, R10, 0x1, PT ;  /* 0x000000010a00980c */ /* 0x000fe20003f45270 */
[----:B------:R-:W-:Y:S01]  /*5870*/  VIADD R173, R173, 0x1 ;  /* 0x00000001adad7836 */ /* 0x000fe20000000000 */
[----:B------:R-:W-:Y:S02]  /*5880*/  @!P1 SEL R3, R75, R4, !P0 ;  /* 0x000000044b039207 */ /* 0x000fe40004000000 */
[----:B------:R-:W-:Y:S02]  /*5890*/  @!P1 SHF.R.U32.HI R0, RZ, R15, R0 ;  /* 0x0000000fff009219 */ /* 0x000fe40000011600 */
[----:B------:R-:W-:Y:S01]  /*58a0*/  LOP3.LUT P0, RZ, R163, 0x3f0, RZ, 0xc0, !PT ;  /* 0x000003f0a3ff7812 */ /* 0x000fe2000780c0ff */
[----:B------:R-:W-:Y:S01]  /*58b0*/  USHF.L.U32 UR42, UR42, 0x7, URZ ;  /* 0x000000072a2a7899 */ /* 0x000fe200080006ff */
[----:B------:R-:W-:Y:S01]  /*58c0*/  @!P1 SEL R4, R77, R0, !P2 ;  /* 0x000000004d049207 */ /* 0x000fe20005000000 */
[----:B------:R-:W-:Y:S01]  /*58d0*/  UIMAD UR41, UR41, 0xc0, URZ ;  /* 0x000000c0292978a4 */ /* 0x000fe2000f8e02ff */
[----:B------:R-:W-:Y:S03]  /*58e0*/  @P4 SHF.R.U32.HI R164, RZ, 0x10, R17 ;  /* 0x00000010ffa44819 */ /* 0x000fe60000011611 */
[----:B------:R-:W-:Y:S02]  /*58f0*/  @!P1 IMAD.IADD R0, R3, 0x1, -R4 ;  /* 0x0000000103009824 */ /* 0x000fe400078e0a04 */
[----:B------:R-:W-:Y:S02]  /*5900*/  @!P1 IMAD.IADD R3, R4, 0x1, -R3 ;  /* 0x0000000104039824 */ /* 0x000fe400078e0a03 */
[----:B------:R-:W-:Y:S02]  /*5910*/  @!P1 IMAD R77, R0, R10, R77 ;  /* 0x0000000a004d9224 */ /* 0x000fe400078e024d */
[----:B------:R-:W-:Y:S01]  /*5920*/  @!P1 IMAD R75, R3, R12, R75 ;  /* 0x0000000c034b9224 */ /* 0x000fe200078e024b */
[----:B------:R-:W-:Y:S06]  /*5930*/  @!P0 BRA `(.L_x_99) ;  /* 0x00000000007c8947 */ /* 0x000fec0003800000 */
[----:B------:R-:W1:Y:S01]  /*5940*/  LDCU.64 UR8, c[0x4][0x80] ;  /* 0x01001000ff0877ac */ /* 0x000e620008000a00 */
[----:B------:R-:W-:Y:S01]  /*5950*/  MOV R16, 0x0 ;  /* 0x0000000000107802 */ /* 0x000fe20000000f00 */
[----:B------:R-:W-:Y:S02]  /*5960*/  HFMA2 R12, -RZ, RZ, 0, 5.9604644775390625e-08 ;  /* 0x00000001ff0c7431 */ /* 0x000fe400000001ff */
[----:B------:R-:W-:Y:S01]  /*5970*/  IMAD.MOV.U32 R8, RZ, RZ, 0x70 ;  /* 0x00000070ff087424 */ /* 0x000fe200078e00ff */
[----:B------:R2:W3:Y:S01]  /*5980*/  LDC.64 R14, c[0x4][R16] ;  /* 0x01000000100e7b82 */ /* 0x0004e20000000a00 */
[----:B------:R-:W4:Y:S01]  /*5990*/  LDCU.64 UR6, c[0x4][0x88] ;  /* 0x01001100ff0677ac */ /* 0x000f220008000a00 */
[----:B------:R-:W-:Y:S01]  /*59a0*/  IMAD.MOV.U32 R13, RZ, RZ, RZ ;  /* 0x000000ffff0d7224 */ /* 0x000fe200078e00ff */
[----:B------:R-:W2:Y:S01]  /*59b0*/  LDCU.64 UR4, c[0x4][0x8] ;  /* 0x01000100ff0477ac */ /* 0x000ea20008000a00 */
[----:B-1----:R-:W-:Y:S01]  /*59c0*/  MOV R5, UR9 ;  /* 0x0000000900057c02 */ /* 0x002fe20008000f00 */
[----:B------:R-:W-:Y:S01]  /*59d0*/  IMAD.U32 R4, RZ, RZ, UR8 ;  /* 0x00000008ff047e24 */ /* 0x000fe2000f8e00ff */
[----:B----4-:R-:W-:Y:S01]  /*59e0*/  MOV R7, UR7 ;  /* 0x0000000700077c02 */ /* 0x010fe20008000f00 */
[----:B------:R-:W-:Y:S01]  /*59f0*/  IMAD.U32 R6, RZ, RZ, UR6 ;  /* 0x00000006ff067e24 */ /* 0x000fe2000f8e00ff */
[----:B--2---:R-:W-:Y:S01]  /*5a00*/  MOV R11, UR5 ;  /* 0x00000005000b7c02 */ /* 0x004fe20008000f00 */
[----:B------:R-:W-:Y:S02]  /*5a10*/  IMAD.U32 R10, RZ, RZ, UR4 ;  /* 0x00000004ff0a7e24 */ /* 0x000fe4000f8e00ff */
[----:B------:R-:W-:Y:S07]  /*5a20*/  LEPC R20, `(.L_x_100) ;  /* 0x000000001014794e */ /* 0x000fee0000000000 */
[----:B---3-5:R-:W-:Y:S05]  /*5a30*/  CALL.ABS.NOINC R14 ;  /* 0x000000000e007343 */ /* 0x028fea0003c00000 */
.L_x_100:
[----:B------:R-:W1:Y:S01]  /*5a40*/  LDCU.64 UR8, c[0x4][0x80] ;  /* 0x01001000ff0877ac */ /* 0x000e620008000a00 */
[----:B------:R-:W2:Y:S01]  /*5a50*/  LDC.64 R16, c[0x4][R16] ;  /* 0x0100000010107b82 */ /* 0x000ea20000000a00 */
[----:B------:R-:W-:Y:S02]  /*5a60*/  HFMA2 R12, -RZ, RZ, 0, 5.9604644775390625e-08 ;  /* 0x00000001ff0c7431 */ /* 0x000fe400000001ff */
[----:B------:R-:W-:Y:S02]  /*5a70*/  IMAD.MOV.U32 R8, RZ, RZ, 0x70 ;  /* 0x00000070ff087424 */ /* 0x000fe400078e00ff */
[----:B------:R-:W-:Y:S01]  /*5a80*/  IMAD.MOV.U32 R13, RZ, RZ, RZ ;  /* 0x000000ffff0d7224 */ /* 0x000fe200078e00ff */
[----:B------:R-:W3:Y:S01]  /*5a90*/  LDCU.64 UR6, c[0x4][0x88] ;  /* 0x01001100ff0677ac */ /* 0x000ee20008000a00 */
[----:B------:R-:W4:Y:S01]  /*5aa0*/  LDCU.64 UR4, c[0x4][0x8] ;  /* 0x01000100ff0477ac */ /* 0x000f220008000a00 */
[----:B-1----:R-:W-:Y:S02]  /*5ab0*/  MOV R4, UR8 ;  /* 0x0000000800047c02 */ /* 0x002fe40008000f00 */
[----:B------:R-:W-:Y:S02]  /*5ac0*/  MOV R5, UR9 ;  /* 0x0000000900057c02 */ /* 0x000fe40008000f00 */
[----:B---3--:R-:W-:Y:S01]  /*5ad0*/  MOV R7, UR7 ;  /* 0x0000000700077c02 */ /* 0x008fe20008000f00 */
[----:B------:R-:W-:Y:S01]  /*5ae0*/  IMAD.U32 R6, RZ, RZ, UR6 ;  /* 0x00000006ff067e24 */ /* 0x000fe2000f8e00ff */
[----:B----4-:R-:W-:Y:S01]  /*5af0*/  MOV R11, UR5 ;  /* 0x00000005000b7c02 */ /* 0x010fe20008000f00 */
[----:B------:R-:W-:Y:S02]  /*5b00*/  IMAD.U32 R10, RZ, RZ, UR4 ;  /* 0x00000004ff0a7e24 */ /* 0x000fe4000f8e00ff */
[----:B------:R-:W-:Y:S07]  /*5b10*/  LEPC R20, `(.L_x_99) ;  /* 0x000000001014794e */ /* 0x000fee0000000000 */
[----:B--2---:R-:W-:Y:S05]  /*5b20*/  CALL.ABS.NOINC R16 ;  /* 0x0000000010007343 */ /* 0x004fea0003c00000 */
.L_x_99:
[----:B------:R-:W-:Y:S05]  /*5b30*/  BSYNC.RECONVERGENT B6 ;  /* 0x0000000000067941 */ /* 0x000fea0003800200 */
.L_x_98:
[----:B------:R-:W-:Y:S01]  /*5b40*/  ISETP.NE.U32.AND P4, PT, R150, RZ, PT ;  /* 0x000000ff9600720c */ /* 0x000fe20003f85070 */
[----:B------:R-:W-:Y:S01]  /*5b50*/  UISETP.NE.AND UP2, UPT, UR51, URZ, UPT ;  /* 0x000000ff3300728c */ /* 0x000fe2000bf45270 */
[----:B------:R-:W-:Y:S01]  /*5b60*/  ISETP.NE.U32.AND P2, PT, RZ, UR38, PT ;  /* 0x00000026ff007c0c */ /* 0x000fe2000bf45070 */
[----:B------:R-:W-:Y:S01]  /*5b70*/  UISETP.NE.U32.AND UP1, UPT, UR44, URZ, UPT ;  /* 0x000000ff2c00728c */ /* 0x000fe2000bf25070 */
[----:B------:R-:W-:Y:S01]  /*5b80*/  ISETP.NE.AND.EX P4, PT, R151, RZ, PT, P4 ;  /* 0x000000ff9700720c */ /* 0x000fe20003f85340 */
[----:B------:R-:W-:Y:S01]  /*5b90*/  UPLOP3.LUT UP0, UPT, UPT, UPT, UPT, 0x40, 0x4 ;  /* 0x000000000004789c */ /* 0x000fe20003f0e870 */
[----:B------:R-:W-:Y:S01]  /*5ba0*/  ISETP.NE.AND.EX P2, PT, RZ, UR39, PT, P2 ;  /* 0x00000027ff007c0c */ /* 0x000fe2000bf45320 */
[----:B------:R-:W-:Y:S01]  /*5bb0*/  UISETP.NE.AND.EX UP1, UPT, UR45, URZ, UPT, UP1 ;  /* 0x000000ff2d00728c */ /* 0x000fe2000bf25310 */
[----:B------:R-:W-:Y:S04]  /*5bc0*/  PLOP3.LUT P1, PT, PT, PT, UP2, 0x80, 0x8 ;  /* 0x000000000008781c */ /* 0x000fe80003f2f028 */
[----:B------:R-:W-:Y:S06]  /*5bd0*/  @UP2 UPLOP3.LUT UP0, UPT, UPT, UPT, UP1, 0x80, 0x8 ;  /* 0x000000000008289c */ /* 0x000fec0003f0f010 */
[----:B------:R-:W-:Y:S01]  /*5be0*/  PLOP3.LUT P0, PT, PT, PT, UP0, 0x80, 0x8 ;  /* 0x000000000008781c */ /* 0x000fe20003f0f008 */
[----:B------:R-:W-:Y:S01]  /*5bf0*/  @!UPT UIADD3 URZ, UPT, UPT, URZ, URZ, URZ ;  /* 0x000000fffffff290 */ /* 0x000fe2000fffe0ff */
[----:B------:R-:W-:Y:S11]  /*5c00*/  BRA.U !UP1, `(.L_x_101) ;  /* 0x0000000109387547 */ /* 0x000ff6000b800000 */
[----:B------:R-:W-:Y:S01]  /*5c10*/  UISETP.NE.U32.AND UP0, UPT, UR38, URZ, UPT ;  /* 0x000000ff2600728c */ /* 0x000fe2000bf05070 */
[----:B------:R-:W-:Y:S02]  /*5c20*/  HFMA2 R0, -RZ, RZ, 0, 5.9604644775390625e-08 ;  /* 0x00000001ff007431 */ /* 0x000fe400000001ff */
[----:B------:R-:W-:Y:S01]  /*5c30*/  IMAD.MOV.U32 R155, RZ, RZ, 0x1 ;  /* 0x00000001ff9b7424 */ /* 0x000fe200078e00ff */
[----:B------:R-:W-:Y:S06]  /*5c40*/  UISETP.NE.AND.EX UP0, UPT, UR39, URZ, UPT, UP0 ;  /* 0x000000ff2700728c */ /* 0x000fec000bf05300 */
        /* <DEDUP_REMOVED lines=9> */
[----:B-12---:R-:W-:Y:S02]  /*5ce0*/  @!P3 IMAD.U32 R81, RZ, RZ, UR4 ;  /* 0x00000004ff51be24 */ /* 0x006fe4000f8e00ff */
.L_x_101:
[----:B------:R-:W-:Y:S05]  /*5cf0*/  @!P4 BRA `(.L_x_102) ;  /* 0x000000000020c947 */ /* 0x000fea0003800000 */
[----:B------:R-:W-:Y:S04]  /*5d00*/  ISETP.NE.U32.AND P3, PT, R148, RZ, PT ;  /* 0x000000ff9400720c */ /* 0x000fe80003f65070 */
[----:B------:R-:W-:Y:S11]  /*5d10*/  ISETP.NE.AND.EX P3, PT, R149, RZ, PT, P3 ;  /* 0x000000ff9500720c */ /* 0x000ff60003f65330 */
[----:B------:R-:W-:Y:S02]  /*5d20*/  @!UPT UIADD3 URZ, UPT, UPT, URZ, URZ, URZ ;  /* 0x000000fffffff290 */ /* 0x000fe4000fffe0ff */
[----:B------:R-:W1:Y:S01]  /*5d30*/  @P3 LDC.64 R4, c[0x0][0x8a8] ;  /* 0x00022a00ff043b82 */ /* 0x000e620000000a00 */
[----:B------:R-:W-:Y:S04]  /*5d40*/  @P3 IMAD R0, R150, UR36, RZ ;  /* 0x0000002496003c24 */ /* 0x000fe8000f8e02ff */
[----:B-1----:R-:W-:Y:S05]  /*5d50*/  @P3 IMAD.WIDE R4, R0, 0x4, R4 ;  /* 0x0000000400043825 */ /* 0x002fea00078e0204 */
[----:B-----5:R1:W5:Y:S02]  /*5d60*/  @P3 LDG.E R76, desc[UR46][R4.64] ;  /* 0x0000002e044c3981 */ /* 0x020364000c1e1900 */
[----:B-1----:R-:W2:Y:S02]  /*5d70*/  @!P3 LDC R76, c[0x0][0x8a0] ;  /* 0x00022800ff4cbb82 */ /* 0x002ea40000000800 */
.L_x_102:
[----:B-----5:R-:W-:Y:S01]  /*5d80*/  FSETP.NEU.AND P3, PT, R81, RZ, PT ;  /* 0x000000ff5100720b */ /* 0x020fe20003f6d000 */
[----:B------:R-:W-:Y:S01]  /*5d90*/  IMAD.SHL.U32 R182, R160, 0x2, RZ ;  /* 0x00000002a0b67824 */ /* 0x000fe200078e00ff */
[----:B------:R-:W-:Y:S01]  /*5da0*/  SEL R4, RZ, 0xffffffff, P2 ;  /* 0xffffffffff047807 */ /* 0x000fe20001000000 */
[----:B------:R-:W-:Y:S01]  /*5db0*/  IMAD.SHL.U32 R108, R168, 0x10, RZ ;  /* 0x00000010a86c7824 */ /* 0x000fe200078e00ff */
[----:B------:R-:W-:Y:S01]  /*5dc0*/  @P1 LOP3.LUT P2, RZ, R155, 0xff, RZ, 0xc0, !PT ;  /* 0x000000ff9bff1812 */ /* 0x000fe2000784c0ff */
[----:B------:R-:W-:Y:S01]  /*5dd0*/  VIADD R181, R182, UR48 ;  /* 0x00000030b6b57c36 */ /* 0x000fe20008000000 */
[----:B------:R-:W-:Y:S01]  /*5de0*/  @P1 SEL R3, RZ, 0xffffffff, P3 ;  /* 0xffffffffff031807 */ /* 0x000fe20001800000 */
[----:B------:R-:W-:Y:S01]  /*5df0*/  IMAD.MOV.U32 R116, RZ, RZ, -0x10 ;  /* 0xfffffff0ff747424 */ /* 0x000fe200078e00ff */
[----:B------:R-:W-:Y:S01]  /*5e00*/  LOP3.LUT R167, R167, 0x1, RZ, 0x3c, !PT ;  /* 0x00000001a7a77812 */ /* 0x000fe200078e3cff */
[----:B------:R-:W-:Y:S01]  /*5e10*/  IMAD.SHL.U32 R110, R169, 0x10, RZ ;  /* 0x00000010a96e7824 */ /* 0x000fe200078e00ff */
[----:B------:R-:W-:Y:S01]  /*5e20*/  @P0 SEL R3, R4, R3, !P2 ;  /* 0x0000000304030207 */ /* 0x000fe20005000000 */
[----:B------:R-:W-:Y:S01]  /*5e30*/  IMAD.IADD R177, R181, 0x1, R108 ;  /* 0x00000001b5b17824 */ /* 0x000fe200078e026c */
[----:B------:R-:W-:Y:S01]  /*5e40*/  LEA R183, R79, UR48, 0x3 ;  /* 0x000000304fb77c11 */ /* 0x000fe2000f8e18ff */
[----:B------:R-:W-:Y:S01]  /*5e50*/  IMAD.IADD R180, R181, 0x1, R110 ;  /* 0x00000001b5b47824 */ /* 0x000fe200078e026e */
[----:B------:R-:W-:Y:S01]  /*5e60*/  @P1 LOP3.LUT R3, R3, 0x1, RZ, 0xc0, !PT ;  /* 0x0000000103031812 */ /* 0x000fe200078ec0ff */
[--C-:B------:R-:W-:Y:S01]  /*5e70*/  IMAD.IADD R175, R110, 0x1, R177.reuse ;  /* 0x000000016eaf7824 */ /* 0x100fe200078e02b1 */
[----:B------:R-:W-:Y:S01]  /*5e80*/  SHF.L.U32 R0, R166, 0x1f, RZ ;  /* 0x0000001fa6007819 */ /* 0x000fe200000006ff */
[----:B------:R-:W-:Y:S01]  /*5e90*/  BSSY B1, `(.L_x_103) ;  /* 0x000004a000017945 */ /* 0x000fe20003800000 */
[----:B------:R-:W-:Y:S01]  /*5ea0*/  ISETP.NE.U32.OR P4, PT, R3, 0x1, !P1 ;  /* 0x000000010300780c */ /* 0x000fe20004f85470 */
[----:B------:R-:W-:Y:S01]  /*5eb0*/  IMAD.MOV.U32 R111, RZ, RZ, 0x1 ;  /* 0x00000001ff6f7424 */ /* 0x000fe200078e00ff */
[----:B------:R-:W-:Y:S01]  /*5ec0*/  PLOP3.LUT P2, PT, PT, PT, UP1, 0x80, 0x8 ;  /* 0x000000000008781c */ /* 0x000fe20003f4f018 */
[----:B------:R-:W-:Y:S01]  /*5ed0*/  IMAD R78, R79, 0xc0, R2 ;  /* 0x000000c04f4e7824 */ /* 0x000fe200078e0202 */
[----:B------:R-:W-:Y:S01]  /*5ee0*/  SEL R3, RZ, 0xffffffff, P3 ;  /* 0xffffffffff037807 */ /* 0x000fe20001800000 */
[----:B------:R-:W-:Y:S01]  /*5ef0*/  IMAD.MOV.U32 R109, RZ, RZ, RZ ;  /* 0x000000ffff6d7224 */ /* 0x000fe200078e00ff */
[----:B------:R-:W-:Y:S02]  /*5f00*/  LOP3.LUT P3, R172, R155, 0xff, RZ, 0xc0, !PT ;  /* 0x000000ff9bac7812 */ /* 0x000fe4000786c0ff */
[----:B------:R-:W-:Y:S02]  /*5f10*/  CS2R R146, SRZ ;  /* 0x0000000000927805 */ /* 0x000fe4000001ff00 */
[----:B------:R-:W-:Y:S02]  /*5f20*/  P2R R179, PR, RZ, 0x10 ;  /* 0x00000010ffb37803 */ /* 0x000fe40000000000 */
[----:B------:R-:W-:Y:S02]  /*5f30*/  CS2R R144, SRZ ;  /* 0x0000000000907805 */ /* 0x000fe4000001ff00 */
[----:B------:R-:W-:Y:S02]  /*5f40*/  CS2R R138, SRZ ;  /* 0x00000000008a7805 */ /* 0x000fe4000001ff00 */
[----:B------:R-:W-:Y:S02]  /*5f50*/  CS2R R136, SRZ ;  /* 0x0000000000887805 */ /* 0x000fe4000001ff00 */
[----:B------:R-:W-:Y:S02]  /*5f60*/  CS2R R130, SRZ ;  /* 0x0000000000827805 */ /* 0x000fe4000001ff00 */
[----:B------:R-:W-:Y:S02]  /*5f70*/  @P4 SHF.L.U32 R5, R167, 0x1f, RZ ;  /* 0x0000001fa7054819 */ /* 0x000fe400000006ff */
[----:B------:R-:W-:Y:S02]  /*5f80*/  CS2R R128, SRZ ;  /* 0x0000000000807805 */ /* 0x000fe4000001ff00 */
[----:B------:R-:W-:Y:S02]  /*5f90*/  @P2 SEL R3, R4, R3, !P3 ;  /* 0x0000000304032207 */ /* 0x000fe40005800000 */
[----:B------:R-:W-:Y:S01]  /*5fa0*/  CS2R R122, SRZ ;  /* 0x00000000007a7805 */ /* 0x000fe2000001ff00 */
[----:B------:R-:W1:Y:S01]  /*5fb0*/  @P4 SYNCS.PHASECHK.TRANS64.TRYWAIT P1, [UR48+0x30], R5 ;  /* 0x00003005ff0045a7 */ /* 0x000e620008021130 */
[----:B------:R-:W-:Y:S02]  /*5fc0*/  CS2R R120, SRZ ;  /* 0x0000000000787805 */ /* 0x000fe4000001ff00 */
[----:B------:R-:W-:Y:S02]  /*5fd0*/  LOP3.LUT R3, R3, 0x1, RZ, 0xc0, !PT ;  /* 0x0000000103037812 */ /* 0x000fe400078ec0ff */
[----:B------:R-:W-:Y:S02]  /*5fe0*/  CS2R R114, SRZ ;  /* 0x0000000000727805 */ /* 0x000fe4000001ff00 */
[----:B------:R-:W-:Y:S02]  /*5ff0*/  CS2R R112, SRZ ;  /* 0x0000000000707805 */ /* 0x000fe4000001ff00 */
[----:B------:R-:W-:Y:S02]  /*6000*/  CS2R R106, SRZ ;  /* 0x00000000006a7805 */ /* 0x000fe4000001ff00 */
[----:B------:R-:W-:Y:S02]  /*6010*/  ISETP.NE.U32.AND P2, PT, R3, 0x1, PT ;  /* 0x000000010300780c */ /* 0x000fe40003f45070 */
[----:B------:R-:W-:Y:S02]  /*6020*/  CS2R R104, SRZ ;  /* 0x0000000000687805 */ /* 0x000fe4000001ff00 */
[----:B------:R-:W-:Y:S02]  /*6030*/  CS2R R98, SRZ ;  /* 0x0000000000627805 */ /* 0x000fe4000001ff00 */
[----:B------:R-:W-:Y:S02]  /*6040*/  CS2R R96, SRZ ;  /* 0x0000000000607805 */ /* 0x000fe4000001ff00 */
[----:B------:R-:W-:Y:S02]  /*6050*/  P2R R117, PR, RZ, 0x4 ;  /* 0x00000004ff757803 */ /* 0x000fe40000000000 */
[----:B------:R-:W-:Y:S02]  /*6060*/  CS2R R90, SRZ ;  /* 0x00000000005a7805 */ /* 0x000fe4000001ff00 */
[----:B------:R-:W-:Y:S02]  /*6070*/  ISETP.NE.U32.AND P2, PT, R161, 0x1, PT ;  /* 0x00000001a100780c */ /* 0x000fe40003f45070 */
[----:B------:R-:W-:Y:S01]  /*6080*/  CS2R R88, SRZ ;  /* 0x0000000000587805 */ /* 0x000fe2000001ff00 */
[----:B------:R3:W4:Y:S01]  /*6090*/  SYNCS.PHASECHK.TRANS64.TRYWAIT P0, [R183+URZ+0x90], R0 ;  /* 0x00009000b70075a7 */ /* 0x00072200080011ff */
[----:B------:R-:W-:Y:S05]  /*60a0*/  SEL R116, R116, 0x10, !P2 ;  /* 0x0000001074747807 */ /* 0x000fea0005000000 */
[----:B------:R-:W-:Y:S02]  /*60b0*/  IMAD.IADD R181, R181, 0x1, R116 ;  /* 0x00000001b5b57824 */ /* 0x000fe400078e0274 */
[C---:B------:R-:W-:Y:S02]  /*60c0*/  IMAD.IADD R178, R116.reuse, 0x1, R180 ;  /* 0x0000000174b27824 */ /* 0x040fe400078e02b4 */
[C---:B------:R-:W-:Y:S02]  /*60d0*/  IMAD.IADD R176, R116.reuse, 0x1, R177 ;  /* 0x0000000174b07824 */ /* 0x040fe400078e02b1 */
[----:B------:R-:W-:Y:S01]  /*60e0*/  IMAD.IADD R174, R116, 0x1, R175 ;  /* 0x0000000174ae7824 */ /* 0x000fe200078e02af */
[----:B-1----:R-:W-:Y:S01]  /*60f0*/  @P4 SEL R111, RZ, 0x1, !P1 ;  /* 0x00000001ff6f4807 */ /* 0x002fe20004800000 */
[----:B---3--:R-:W-:Y:S06]  /*6100*/  @!P4 BRA `(.L_x_104) ;  /* 0x000000000088c947 */ /* 0x008fec0003800000 */
[----:B------:R-:W-:Y:S01]  /*6110*/  IMAD.MOV.U32 R147, RZ, RZ, RZ ;  /* 0x000000ffff937224 */ /* 0x000fe200078e00ff */
[----:B------:R-:W-:Y:S01]  /*6120*/  ISETP.NE.AND P1, PT, R111, RZ, PT ;  /* 0x000000ff6f00720c */ /* 0x000fe20003f25270 */
[----:B------:R-:W-:Y:S01]  /*6130*/  BSSY B0, `(.L_x_105) ;  /* 0x0000014000007945 */ /* 0x000fe20003800000 */
[----:B------:R-:W-:Y:S02]  /*6140*/  CS2R R90, SRZ ;  /* 0x00000000005a7805 */ /* 0x000fe4000001ff00 */
        /* <DEDUP_REMOVED lines=13> */
[----:B------:R-:W-:Y:S01]  /*6220*/  CS2R R144, SRZ ;  /* 0x0000000000907805 */ /* 0x000fe2000001ff00 */
[----:B------:R-:W-:Y:S06]  /*6230*/  @P1 BRA `(.L_x_106) ;  /* 0x00000000000c1947 */ /* 0x000fec0003800000 */
[----:B------:R-:W-:Y:S04]  /*6240*/  SHF.L.U32 R4, R167, 0x1f, RZ ;  /* 0x0000001fa7047819 */ /* 0x000fe800000006ff */
[----:B------:R-:W1:Y:S02]  /*6250*/  SYNCS.PHASECHK.TRANS64.TRYWAIT P1, [UR48+0x30], R4 ;  /* 0x00003004ff0075a7 */ /* 0x000e640008021130 */
[----:B-1----:R-:W-:Y:S05]  /*6260*/  @!P1 BRA `(.L_x_107) ;  /* 0x0000004400f89947 */ /* 0x002fea0003800000 */
.L_x_106:
[----:B------:R-:W-:Y:S05]  /*6270*/  BSYNC B0 ;  /* 0x0000000000007941 */ /* 0x000fea0003800000 */
.L_x_105:
[----:B------:R-:W-:Y:S01]  /*6280*/  ISETP.NE.AND P1, PT, R117, RZ, PT ;  /* 0x000000ff7500720c */ /* 0x000fe20003f25270 */
[----:B------:R-:W-:Y:S11]  /*6290*/  HFMA2 R109, -RZ, RZ, 0, 5.9604644775390625e-08 ;  /* 0x00000001ff6d7431 */ /* 0x000ff600000001ff */
[----:B------:R-:W-:Y:S01]  /*62a0*/  @!UPT UIADD3 URZ, UPT, UPT, URZ, URZ, URZ ;  /* 0x000000fffffff290 */ /* 0x000fe2000fffe0ff */
[----:B------:R3:W1:Y:S04]  /*62b0*/  @P1 LDS.128 R88, [R182+UR48+0x400] ;  /* 0x00040030b6581984 */ /* 0x0006680008000c00 */
[----:B------:R3:W1:Y:S04]  /*62c0*/  @P1 LDS.128 R96, [R181+0x400] ;  /* 0x00040000b5601984 */ /* 0x0006680000000c00 */
[----:B------:R3:W1:Y:S04]  /*62d0*/  @P1 LDS.128 R104, [R180+0x400] ;  /* 0x00040000b4681984 */ /* 0x0006680000000c00 */
[----:B------:R3:W1:Y:S04]  /*62e0*/  @P1 LDS.128 R112, [R178+0x400] ;  /* 0x00040000b2701984 */ /* 0x0006680000000c00 */
[----:B------:R3:W1:Y:S04]  /*62f0*/  @P1 LDS.128 R120, [R177+0x400] ;  /* 0x00040000b1781984 */ /* 0x0006680000000c00 */
[----:B------:R3:W1:Y:S04]  /*6300*/  @P1 LDS.128 R128, [R176+0x400] ;  /* 0x00040000b0801984 */ /* 0x0006680000000c00 */
[----:B------:R3:W1:Y:S04]  /*6310*/  @P1 LDS.128 R136, [R175+0x400] ;  /* 0x00040000af881984 */ /* 0x0006680000000c00 */
[----:B------:R3:W1:Y:S02]  /*6320*/  @P1 LDS.128 R144, [R174+0x400] ;  /* 0x00040000ae901984 */ /* 0x0006640000000c00 */
.L_x_104:
[----:B------:R-:W-:Y:S05]  /*6330*/  BSYNC B1 ;  /* 0x0000000000017941 */ /* 0x000fea0003800000 */
.L_x_103:
[----:B-1----:R-:W-:Y:S04]  /*6340*/  SHF.R.U32.HI R3, RZ, 0x15, R78 ;  /* 0x00000015ff037819 */ /* 0x002fe8000001164e */
[----:B------:R-:W-:Y:S01]  /*6350*/  LOP3.LUT P1, RZ, R3, 0x3, R162, 0x48, !PT ;  /* 0x0000000303ff7812 */ /* 0x000fe200078248a2 */
[----:B------:R-:W-:Y:S01]  /*6360*/  @!UPT UIADD3 URZ, UPT, UPT, URZ, URZ, URZ ;  /* 0x000000fffffff290 */ /* 0x000fe2000fffe0ff */
[----:B----4-:R-:W-:Y:S11]  /*6370*/  @P0 BRA `(.L_x_108) ;  /* 0x0000000000080947 */ /* 0x010ff60003800000 */
[----:B------:R-:W1:Y:S02]  /*6380*/  SYNCS.PHASECHK.TRANS64.TRYWAIT P0, [R183+URZ+0x90], R0 ;  /* 0x00009000b70075a7 */ /* 0x000e6400080011ff */
[----:B-1----:R-:W-:Y:S05]  /*6390*/  @!P0 BRA `(.L_x_109) ;  /* 0x0000004400c48947 */ /* 0x002fea0003800000 */
.L_x_108:
[----:B------:R-:W-:Y:S05]  /*63a0*/  @!P1 BRA `(.L_x_110) ;  /* 0x0000000000409947 */ /* 0x000fea0003800000 */
[----:B------:R-:W4:Y:S01]  /*63b0*/  LDCU.64 UR8, c[0x4][0x70] ;  /* 0x01000e00ff0877ac */ /* 0x000f220008000a00 */
[----:B------:R-:W-:Y:S01]  /*63c0*/  MOV R15, 0x0 ;  /* 0x00000000000f7802 */ /* 0x000fe20000000f00 */
[----:B------:R-:W-:Y:S02]  /*63d0*/  HFMA2 R12, -RZ, RZ, 0, 5.9604644775390625e-08 ;  /* 0x00000001ff0c7431 */ /* 0x000fe400000001ff */
[----:B------:R-:W-:Y:S02]  /*63e0*/  IMAD.MOV.U32 R8, RZ, RZ, 0x192 ;  /* 0x00000192ff087424 */ /* 0x000fe400078e00ff */
[----:B------:R-:W-:Y:S01]  /*63f0*/  IMAD.MOV.U32 R13, RZ, RZ, RZ ;  /* 0x000000ffff0d7224 */ /* 0x000fe200078e00ff */
[----:B------:R-:W5:Y:S01]  /*6400*/  LDCU.64 UR6, c[0x4][0x78] ;  /* 0x01000f00ff0677ac */ /* 0x000f620008000a00 */
[----:B------:R-:W1:Y:S01]  /*6410*/  LDC.64 R14, c[0x4][R15] ;  /* 0x010000000f0e7b82 */ /* 0x000e620000000a00 */
[----:B------:R-:W2:Y:S01]  /*6420*/  LDCU.64 UR4, c[0x4][0x10] ;  /* 0x01000200ff0477ac */ /* 0x000ea20008000a00 */
[----:B----4-:R-:W-:Y:S01]  /*6430*/  MOV R5, UR9 ;  /* 0x0000000900057c02 */ /* 0x010fe20008000f00 */
[----:B------:R-:W-:Y:S01]  /*6440*/  IMAD.U32 R4, RZ, RZ, UR8 ;  /* 0x00000008ff047e24 */ /* 0x000fe2000f8e00ff */
[----:B-----5:R-:W-:Y:S01]  /*6450*/  MOV R7, UR7 ;  /* 0x0000000700077c02 */ /* 0x020fe20008000f00 */
[----:B------:R-:W-:Y:S01]  /*6460*/  IMAD.U32 R6, RZ, RZ, UR6 ;  /* 0x00000006ff067e24 */ /* 0x000fe2000f8e00ff */
[----:B--2---:R-:W-:Y:S01]  /*6470*/  MOV R11, UR5 ;  /* 0x00000005000b7c02 */ /* 0x004fe20008000f00 */
[----:B------:R-:W-:Y:S02]  /*6480*/  IMAD.U32 R10, RZ, RZ, UR4 ;  /* 0x00000004ff0a7e24 */ /* 0x000fe4000f8e00ff */
[----:B------:R-:W-:Y:S07]  /*6490*/  LEPC R20, `(.L_x_110) ;  /* 0x000000001014794e */ /* 0x000fee0000000000 */
[----:B-1-3--:R-:W-:Y:S05]  /*64a0*/  CALL.ABS.NOINC R14 ;  /* 0x000000000e007343 */ /* 0x00afea0003c00000 */
.L_x_110:
[----:B------:R-:W-:Y:S01]  /*64b0*/  SHF.L.U32 R80, R88, 0x10, RZ ;  /* 0x0000001058507819 */ /* 0x000fe200000006ff */
[----:B------:R-:W-:Y:S05]  /*64c0*/  WARPSYNC.ALL ;  /* 0x0000000000007948 */ /* 0x000fea0003800000 */
[----:B------:R-:W-:Y:S01]  /*64d0*/  R2UR UR4, R78 ;  /* 0x000000004e0472ca */ /* 0x000fe200000e0000 */
[----:B------:R-:W-:Y:S01]  /*64e0*/  BSSY.RECONVERGENT B0, `(.L_x_111) ;  /* 0x00000fc000007945 */ /* 0x000fe20003800200 */
[----:B------:R-:W-:Y:S02]  /*64f0*/  LOP3.LUT R82, R88, 0xffff0000, RZ, 0xc0, !PT ;  /* 0xffff000058527812 */ /* 0x000fe400078ec0ff */
[----:B------:R-:W-:Y:S02]  /*6500*/  SHF.L.U32 R83, R89, 0x10, RZ ;  /* 0x0000001059537819 */ /* 0x000fe400000006ff */
[C---:B------:R-:W-:Y:S02]  /*6510*/  SHF.L.U32 R85, R107.reuse, 0x10, RZ ;  /* 0x000000106b557819 */ /* 0x040fe400000006ff */
[----:B------:R-:W-:Y:S02]  /*6520*/  LOP3.LUT R84, R107, 0xffff0000, RZ, 0xc0, !PT ;  /* 0xffff00006b547812 */ /* 0x000fe400078ec0ff */
[----:B------:R-:W-:Y:S03]  /*6530*/  ISETP.NE.AND P0, PT, R170, RZ, PT ;  /* 0x000000ffaa00720c */ /* 0x000fe60003f05270 */
[----:B------:R-:W1:Y:S02]  /*6540*/  LDTM.x64 R4, tmem[UR4] ;  /* 0x00000004000479ee */ /* 0x000e640008340000 */
[C---:B-12---:R-:W-:Y:S01]  /*6550*/  FMUL R0, R76.reuse, R4 ;  /* 0x000000044c007220 */ /* 0x046fe20000400000 */
[C---:B------:R-:W-:Y:S01]  /*6560*/  FMUL R3, R76.reuse, R5 ;  /* 0x000000054c037220 */ /* 0x040fe20000400000 */
[C---:B------:R-:W-:Y:S01]  /*6570*/  FMUL R6, R76.reuse, R6 ;  /* 0x000000064c067220 */ /* 0x040fe20000400000 */
[----:B------:R-:W-:Y:S01]  /*6580*/  FMUL R7, R76, R7 ;  /* 0x000000074c077220 */ /* 0x000fe20000400000 */
[----:B------:R-:W-:Y:S01]  /*6590*/  FFMA R0, R81, R80, R0 ;  /* 0x0000005051007223 */ /* 0x000fe20000000000 */
[----:B------:R-:W-:Y:S01]  /*65a0*/  LOP3.LUT R80, R89, 0xffff0000, RZ, 0xc0, !PT ;  /* 0xffff000059507812 */ /* 0x000fe200078ec0ff */
[----:B------:R-:W-:Y:S01]  /*65b0*/  FFMA R3, R81, R82, R3 ;  /* 0x0000005251037223 */ /* 0x000fe20000000003 */
[----:B------:R-:W-:Y:S01]  /*65c0*/  LOP3.LUT R82, R91, 0xffff0000, RZ, 0xc0, !PT ;  /* 0xffff00005b527812 */ /* 0x000fe200078ec0ff */
[----:B------:R-:W-:Y:S01]  /*65d0*/  FFMA R6, R81, R83, R6 ;  /* 0x0000005351067223 */ /* 0x000fe20000000006 */
[----:B------:R-:W-:Y:S01]  /*65e0*/  SHF.L.U32 R83, R90, 0x10, RZ ;  /* 0x000000105a537819 */ /* 0x000fe200000006ff */
[----:B------:R-:W-:Y:S01]  /*65f0*/  FMUL R4, R76, R8 ;  /* 0x000000084c047220 */ /* 0x000fe20000400000 */
[----:B------:R-:W-:Y:S01]  /*6600*/  F2FP.BF16.F32.PACK_AB R92, R3, R0 ;  /* 0x00000000035c723e */ /* 0x000fe200000010ff */
[C---:B------:R-:W-:Y:S01]  /*6610*/  FFMA R7, R81.reuse, R80, R7 ;  /* 0x0000005051077223 */ /* 0x040fe20000000007 */
[----:B------:R-:W-:Y:S01]  /*6620*/  LOP3.LUT R80, R90, 0xffff0000, RZ, 0xc0, !PT ;  /* 0xffff00005a507812 */ /* 0x000fe200078ec0ff */
[----:B------:R-:W-:Y:S01]  /*6630*/  FFMA R4, R81, R83, R4 ;  /* 0x0000005351047223 */ /* 0x000fe20000000004 */
[----:B------:R-:W-:Y:S01]  /*6640*/  SHF.L.U32 R83, R91, 0x10, RZ ;  /* 0x000000105b537819 */ /* 0x000fe200000006ff */
[C---:B------:R-:W-:Y:S01]  /*6650*/  FMUL R5, R76.reuse, R9 ;  /* 0x000000094c057220 */ /* 0x040fe20000400000 */
[----:B------:R-:W-:Y:S01]  /*6660*/  F2FP.BF16.F32.PACK_AB R93, R7, R6 ;  /* 0x00000006075d723e */ /* 0x000fe200000010ff */
[C---:B------:R-:W-:Y:S01]  /*6670*/  FMUL R10, R76.reuse, R10 ;  /* 0x0000000a4c0a7220 */ /* 0x040fe20000400000 */
[----:B------:R-:W-:Y:S01]  /*6680*/  FMUL R11, R76, R11 ;  /* 0x0000000b4c0b7220 */ /* 0x000fe20000400000 */
[C---:B------:R-:W-:Y:S01]  /*6690*/  FFMA R5, R81.reuse, R80, R5 ;  /* 0x0000005051057223 */ /* 0x040fe20000000005 */
[----:B------:R-:W-:Y:S01]  /*66a0*/  SHF.L.U32 R80, R96, 0x10, RZ ;  /* 0x0000001060507819 */ /* 0x000fe200000006ff */
[----:B------:R-:W-:Y:S01]  /*66b0*/  FFMA R10, R81, R83, R10 ;  /* 0x00000053510a7223 */ /* 0x000fe2000000000a */
[----:B------:R-:W-:Y:S01]  /*66c0*/  SHF.L.U32 R83, R98, 0x10, RZ ;  /* 0x0000001062537819 */ /* 0x000fe200000006ff */
[----:B------:R-:W-:Y:S01]  /*66d0*/  FMUL R8, R76, R12 ;  /* 0x0000000c4c087220 */ /* 0x000fe20000400000 */
[----:B------:R-:W-:Y:S01]  /*66e0*/  F2FP.BF16.F32.PACK_AB R94, R5, R4 ;  /* 0x00000004055e723e */ /* 0x000fe200000010ff */
[C---:B------:R-:W-:Y:S01]  /*66f0*/  FFMA R11, R81.reuse, R82, R11 ;  /* 0x00000052510b7223 */ /* 0x040fe2000000000b */
[----:B------:R-:W-:Y:S01]  /*6700*/  LOP3.LUT R82, R96, 0xffff0000, RZ, 0xc0, !PT ;  /* 0xffff000060527812 */ /* 0x000fe200078ec0ff */
[C---:B------:R-:W-:Y:S01]  /*6710*/  FMUL R9, R76.reuse, R13 ;  /* 0x0000000d4c097220 */ /* 0x040fe20000400000 */
[----:B------:R-:W-:Y:S01]  /*6720*/  FFMA R8, R81, R80, R8 ;  /* 0x0000005051087223 */ /* 0x000fe20000000008 */
[----:B------:R-:W-:Y:S01]  /*6730*/  SHF.L.U32 R80, R97, 0x10, RZ ;  /* 0x0000001061507819 */ /* 0x000fe200000006ff */
[C---:B------:R-:W-:Y:S01]  /*6740*/  FMUL R14, R76.reuse, R14 ;  /* 0x0000000e4c0e7220 */ /* 0x040fe20000400000 */
[----:B------:R-:W-:Y:S01]  /*6750*/  F2FP.BF16.F32.PACK_AB R95, R11, R10 ;  /* 0x0000000a0b5f723e */ /* 0x000fe200000010ff */
[----:B------:R-:W-:Y:S01]  /*6760*/  FFMA R9, R81, R82, R9 ;  /* 0x0000005251097223 */ /* 0x000fe20000000009 */
[----:B------:R-:W-:Y:S01]  /*6770*/  LOP3.LUT R82, R97, 0xffff0000, RZ, 0xc0, !PT ;  /* 0xffff000061527812 */ /* 0x000fe200078ec0ff */
[----:B------:R-:W-:Y:S01]  /*6780*/  FMUL R15, R76, R15 ;  /* 0x0000000f4c0f7220 */ /* 0x000fe20000400000 */
[----:B------:R-:W-:Y:S01]  /*6790*/  FFMA R14, R81, R80, R14 ;  /* 0x00000050510e7223 */ /* 0x000fe2000000000e */
[----:B------:R-:W-:Y:S01]  /*67a0*/  LOP3.LUT R80, R98, 0xffff0000, RZ, 0xc0, !PT ;  /* 0xffff000062507812 */ /* 0x000fe200078ec0ff */
[C---:B------:R-:W-:Y:S01]  /*67b0*/  FMUL R12, R76.reuse, R16 ;  /* 0x000000104c0c7220 */ /* 0x040fe20000400000 */
[----:B------:R-:W-:Y:S01]  /*67c0*/  F2FP.BF16.F32.PACK_AB R100, R9, R8 ;  /* 0x000000080964723e */ /* 0x000fe200000010ff */
[----:B------:R-:W-:Y:S01]  /*67d0*/  FMUL R13, R76, R17 ;  /* 0x000000114c0d7220 */ /* 0x000fe20000400000 */
[----:B------:R-:W-:Y:S01]  /*67e0*/  FFMA R15, R81, R82, R15 ;  /* 0x00000052510f7223 */ /* 0x000fe2000000000f */
[----:B------:R-:W-:Y:S01]  /*67f0*/  LOP3.LUT R82, R99, 0xffff0000, RZ, 0xc0, !PT ;  /* 0xffff000063527812 */ /* 0x000fe200078ec0ff */
[----:B------:R-:W-:Y:S01]  /*6800*/  FFMA R12, R81, R83, R12 ;  /* 0x00000053510c7223 */ /* 0x000fe2000000000c */
[----:B------:R-:W-:Y:S01]  /*6810*/  SHF.L.U32 R83, R99, 0x10, RZ ;  /* 0x0000001063537819 */ /* 0x000fe200000006ff */
[----:B------:R-:W-:Y:S01]  /*6820*/  FFMA R13, R81, R80, R13 ;  /* 0x00000050510d7223 */ /* 0x000fe2000000000d */
[----:B------:R-:W-:Y:S01]  /*6830*/  SHF.L.U32 R80, R104, 0x10, RZ ;  /* 0x0000001068507819 */ /* 0x000fe200000006ff */
[C---:B------:R-:W-:Y:S01]  /*6840*/  FMUL R18, R76.reuse, R18 ;  /* 0x000000124c127220 */ /* 0x040fe20000400000 */
[----:B------:R-:W-:Y:S01]  /*6850*/  F2FP.BF16.F32.PACK_AB R101, R15, R14 ;  /* 0x0000000e0f65723e */ /* 0x000fe200000010ff */
[C---:B------:R-:W-:Y:S01]  /*6860*/  FMUL R19, R76.reuse, R19 ;  /* 0x000000134c137220 */ /* 0x040fe20000400000 */
[----:B------:R-:W-:Y:S01]  /*6870*/  F2FP.BF16.F32.PACK_AB R102, R13, R12 ;  /* 0x0000000c0d66723e */ /* 0x000fe200000010ff */
[----:B------:R-:W-:Y:S01]  /*6880*/  FMUL R16, R76, R20 ;  /* 0x000000144c107220 */ /* 0x000fe20000400000 */
[C---:B------:R-:W-:Y:S01]  /*6890*/  FFMA R18, R81.reuse, R83, R18 ;  /* 0x0000005351127223 */ /* 0x040fe20000000012 */
[----:B------:R-:W-:Y:S01]  /*68a0*/  SHF.L.U32 R83, R106, 0x10, RZ ;  /* 0x000000106a537819 */ /* 0x000fe200000006ff */
        /* <DEDUP_REMOVED lines=9> */
[----:B------:R-:W-:Y:S01]  /*6940*/  LOP3.LUT R82, R106, 0xffff0000, RZ, 0xc0, !PT ;  /* 0xffff00006a527812 */ /* 0x000fe200078ec0ff */
[----:B------:R-:W-:Y:S01]  /*6950*/  FFMA R22, R81, R80, R22 ;  /* 0x0000005051167223 */ /* 0x000fe20000000016 */
[----:B------:R-:W-:Y:S01]  /*6960*/  LOP3.LUT R80, R105, 0xffff0000, RZ, 0xc0, !PT ;  /* 0xffff000069507812 */ /* 0x000fe200078ec0ff */
[C---:B------:R-:W-:Y:S01]  /*6970*/  FMUL R20, R76.reuse, R24 ;  /* 0x000000184c147220 */ /* 0x040fe20000400000 */
[----:B------:R-:W-:Y:S01]  /*6980*/  F2FP.BF16.F32.PACK_AB R124, R17, R16 ;  /* 0x00000010117c723e */ /* 0x000fe200000010ff */
[C---:B------:R-:W-:Y:S01]  /*6990*/  FMUL R21, R76.reuse, R25 ;  /* 0x000000194c157220 */ /* 0x040fe20000400000 */
[----:B------:R-:W-:Y:S01]  /*69a0*/  FMUL R26, R76, R26 ;  /* 0x0000001a4c1a7220 */ /* 0x000fe20000400000 */
[C---:B------:R-:W-:Y:S01]  /*69b0*/  FFMA R23, R81.reuse, R80, R23 ;  /* 0x0000005051177223 */ /* 0x040fe20000000017 */
[----:B------:R-:W-:Y:S01]  /*69c0*/  SHF.L.U32 R80, R112, 0x10, RZ ;  /* 0x0000001070507819 */ /* 0x000fe200000006ff */
[C---:B------:R-:W-:Y:S01]  /*69d0*/  FMUL R27, R76.reuse, R27 ;  /* 0x0000001b4c1b7220 */ /* 0x040fe20000400000 */
        /* <DEDUP_REMOVED lines=8> */
[----:B------:R-:W-:Y:S01]  /*6a60*/  FFMA R27, R81, R84, R27 ;  /* 0x00000054511b7223 */ /* 0x000fe2000000001b */
[----:B------:R-:W-:Y:S01]  /*6a70*/  F2FP.BF16.F32.PACK_AB R126, R21, R20 ;  /* 0x00000014157e723e */ /* 0x000fe200000010ff */
[----:B------:R-:W-:Y:S01]  /*6a80*/  FFMA R24, R81, R80, R24 ;  /* 0x0000005051187223 */ /* 0x000fe20000000018 */
[----:B------:R-:W-:Y:S01]  /*6a90*/  LOP3.LUT R80, R113, 0xffff0000, RZ, 0xc0, !PT ;  /* 0xffff000071507812 */ /* 0x000fe200078ec0ff */
[C---:B------:R-:W-:Y:S01]  /*6aa0*/  FMUL R25, R76.reuse, R29 ;  /* 0x0000001d4c197220 */ /* 0x040fe20000400000 */
[----:B------:R-:W-:Y:S01]  /*6ab0*/  F2FP.BF16.F32.PACK_AB R127, R27, R26 ;  /* 0x0000001a1b7f723e */ /* 0x000fe200000010ff */
[C---:B------:R-:W-:Y:S01]  /*6ac0*/  FMUL R30, R76.reuse, R30 ;  /* 0x0000001e4c1e7220 */ /* 0x040fe20000400000 */
[----:B------:R-:W-:Y:S01]  /*6ad0*/  LOP3.LUT R84, R147, 0xffff0000, RZ, 0xc0, !PT ;  /* 0xffff000093547812 */ /* 0x000fe200078ec0ff */
[----:B------:R-:W-:Y:S01]  /*6ae0*/  FMUL R31, R76, R31 ;  /* 0x0000001f4c1f7220 */ /* 0x000fe20000400000 */
[----:B------:R-:W-:Y:S01]  /*6af0*/  FFMA R25, R81, R82, R25 ;  /* 0x0000005251197223 */ /* 0x000fe20000000019 */
[----:B------:R-:W-:Y:S01]  /*6b00*/  LOP3.LUT R82, R115, 0xffff0000, RZ, 0xc0, !PT ;  /* 0xffff000073527812 */ /* 0x000fe200078ec0ff */
[C---:B------:R-:W-:Y:S01]  /*6b10*/  FFMA R30, R81.reuse, R83, R30 ;  /* 0x00000053511e7223 */ /* 0x040fe2000000001e */
[C---:B------:R-:W-:Y:S01]  /*6b20*/  SHF.L.U32 R83, R114.reuse, 0x10, RZ ;  /* 0x0000001072537819 */ /* 0x040fe200000006ff */
[C---:B------:R-:W-:Y:S01]  /*6b30*/  FFMA R31, R81.reuse, R80, R31 ;  /* 0x00000050511f7223 */ /* 0x040fe2000000001f */
[----:B------:R-:W-:Y:S01]  /*6b40*/  LOP3.LUT R80, R114, 0xffff0000, RZ, 0xc0, !PT ;  /* 0xffff000072507812 */ /* 0x000fe200078ec0ff */
[C---:B------:R-:W-:Y:S01]  /*6b50*/  FMUL R28, R76.reuse, R32 ;  /* 0x000000204c1c7220 */ /* 0x040fe20000400000 */
[C---:B------:R-:W-:Y:S01]  /*6b60*/  FMUL R29, R76.reuse, R33 ;  /* 0x000000214c1d7220 */ /* 0x040fe20000400000 */
[C---:B------:R-:W-:Y:S01]  /*6b70*/  FMUL R34, R76.reuse, R34 ;  /* 0x000000224c227220 */ /* 0x040fe20000400000 */
[----:B------:R-:W-:Y:S01]  /*6b80*/  FMUL R35, R76, R35 ;  /* 0x000000234c237220 */ /* 0x000fe20000400000 */
[----:B------:R-:W-:Y:S01]  /*6b90*/  FFMA R28, R81, R83, R28 ;  /* 0x00000053511c7223 */ /* 0x000fe2000000001c */
[----:B------:R-:W-:Y:S01]  /*6ba0*/  SHF.L.U32 R83, R121, 0x10, RZ ;  /* 0x0000001079537819 */ /* 0x000fe200000006ff */
[C---:B------:R-:W-:Y:S01]  /*6bb0*/  FFMA R29, R81.reuse, R80, R29 ;  /* 0x00000050511d7223 */ /* 0x040fe2000000001d */
[C---:B------:R-:W-:Y:S01]  /*6bc0*/  SHF.L.U32 R80, R120.reuse, 0x10, RZ ;  /* 0x0000001078507819 */ /* 0x040fe200000006ff */
[----:B------:R-:W-:Y:S01]  /*6bd0*/  FFMA R34, R81, R85, R34 ;  /* 0x0000005551227223 */ /* 0x000fe20000000022 */
[----:B------:R-:W-:Y:S01]  /*6be0*/  SHF.L.U32 R85, R123, 0x10, RZ ;  /* 0x000000107b557819 */ /* 0x000fe200000006ff */
[C---:B------:R-:W-:Y:S01]  /*6bf0*/  FFMA R35, R81.reuse, R82, R35 ;  /* 0x0000005251237223 */ /* 0x040fe20000000023 */
[----:B------:R-:W-:Y:S01]  /*6c00*/  LOP3.LUT R82, R120, 0xffff0000, RZ, 0xc0, !PT ;  /* 0xffff000078527812 */ /* 0x000fe200078ec0ff */
[C---:B------:R-:W-:Y:S01]  /*6c10*/  FMUL R32, R76.reuse, R36 ;  /* 0x000000244c207220 */ /* 0x040fe20000400000 */
[C---:B------:R-:W-:Y:S01]  /*6c20*/  FMUL R33, R76.reuse, R37 ;  /* 0x000000254c217220 */ /* 0x040fe20000400000 */
[----:B------:R-:W-:Y:S01]  /*6c30*/  FMUL R38, R76, R38 ;  /* 0x000000264c267220 */ /* 0x000fe20000400000 */
[----:B------:R1:W-:Y:S01]  /*6c40*/  STS.128 [R182+UR48+0x400], R92 ;  /* 0x0004005cb6007988 */ /* 0x0003e20008000c30 */
[----:B------:R-:W-:Y:S01]  /*6c50*/  FFMA R32, R81, R80, R32 ;  /* 0x0000005051207223 */ /* 0x000fe20000000020 */
[----:B------:R-:W-:Y:S01]  /*6c60*/  LOP3.LUT R80, R121, 0xffff0000, RZ, 0xc0, !PT ;  /* 0xffff000079507812 */ /* 0x000fe200078ec0ff */
[C---:B------:R-:W-:Y:S01]  /*6c70*/  FFMA R33, R81.reuse, R82, R33 ;  /* 0x0000005251217223 */ /* 0x040fe20000000021 */
[----:B------:R-:W-:Y:S01]  /*6c80*/  LOP3.LUT R82, R122, 0xffff0000, RZ, 0xc0, !PT ;  /* 0xffff00007a527812 */ /* 0x000fe200078ec0ff */
[----:B------:R-:W-:Y:S01]  /*6c90*/  FMUL R39, R76, R39 ;  /* 0x000000274c277220 */ /* 0x000fe20000400000 */
[C---:B------:R-:W-:Y:S01]  /*6ca0*/  FFMA R38, R81.reuse, R83, R38 ;  /* 0x0000005351267223 */ /* 0x040fe20000000026 */
[----:B------:R-:W-:Y:S01]  /*6cb0*/  SHF.L.U32 R83, R122, 0x10, RZ ;  /* 0x000000107a537819 */ /* 0x000fe200000006ff */
[C---:B------:R-:W-:Y:S01]  /*6cc0*/  FMUL R36, R76.reuse, R40 ;  /* 0x000000284c247220 */ /* 0x040fe20000400000 */
[----:B------:R-:W-:Y:S01]  /*6cd0*/  FFMA R39, R81, R80, R39 ;  /* 0x0000005051277223 */ /* 0x000fe20000000027 */
[----:B------:R-:W-:Y:S01]  /*6ce0*/  LOP3.LUT R80, R123, 0xffff0000, RZ, 0xc0, !PT ;  /* 0xffff00007b507812 */ /* 0x000fe200078ec0ff */
[C---:B------:R-:W-:Y:S01]  /*6cf0*/  FMUL R37, R76.reuse, R41 ;  /* 0x000000294c257220 */ /* 0x040fe20000400000 */
[C---:B------:R-:W-:Y:S01]  /*6d00*/  FMUL R42, R76.reuse, R42 ;  /* 0x0000002a4c2a7220 */ /* 0x040fe20000400000 */
[----:B------:R-:W-:Y:S01]  /*6d10*/  FMUL R43, R76, R43 ;  /* 0x0000002b4c2b7220 */ /* 0x000fe20000400000 */
[C---:B------:R-:W-:Y:S01]  /*6d20*/  FFMA R36, R81.reuse, R83, R36 ;  /* 0x0000005351247223 */ /* 0x040fe20000000024 */
[C---:B------:R-:W-:Y:S01]  /*6d30*/  SHF.L.U32 R83, R128.reuse, 0x10, RZ ;  /* 0x0000001080537819 */ /* 0x040fe200000006ff */
[----:B------:R2:W-:Y:S01]  /*6d40*/  STS.128 [R181+0x400], R100 ;  /* 0x00040064b5007388 */ /* 0x0005e20000000c00 */
[----:B------:R-:W-:Y:S01]  /*6d50*/  FFMA R37, R81, R82, R37 ;  /* 0x0000005251257223 */ /* 0x000fe20000000025 */
[----:B------:R-:W-:Y:S01]  /*6d60*/  LOP3.LUT R82, R129, 0xffff0000, RZ, 0xc0, !PT ;  /* 0xffff000081527812 */ /* 0x000fe200078ec0ff */
[----:B------:R-:W-:Y:S01]  /*6d70*/  FFMA R42, R81, R85, R42 ;  /* 0x00000055512a7223 */ /* 0x000fe2000000002a */
[----:B------:R-:W-:Y:S01]  /*6d80*/  SHF.L.U32 R85, R129, 0x10, RZ ;  /* 0x0000001081557819 */ /* 0x000fe200000006ff */
        /* <DEDUP_REMOVED lines=8> */
[----:B------:R4:W-:Y:S01]  /*6e10*/  STS.128 [R180+0x400], R124 ;  /* 0x0004007cb4007388 */ /* 0x0009e20000000c00 */
[C---:B------:R-:W-:Y:S01]  /*6e20*/  FFMA R41, R81.reuse, R80, R41 ;  /* 0x0000005051297223 */ /* 0x040fe20000000029 */
[C---:B------:R-:W-:Y:S01]  /*6e30*/  SHF.L.U32 R80, R130.reuse, 0x10, RZ ;  /* 0x0000001082507819 */ /* 0x040fe200000006ff */
[----:B------:R-:W-:Y:S01]  /*6e40*/  FFMA R46, R81, R85, R46 ;  /* 0x00000055512e7223 */ /* 0x000fe2000000002e */
[----:B------:R-:W-:Y:S01]  /*6e50*/  SHF.L.U32 R85, R137, 0x10, RZ ;  /* 0x0000001089557819 */ /* 0x000fe200000006ff */
[----:B------:R-:W-:Y:S01]  /*6e60*/  FFMA R47, R81, R82, R47 ;  /* 0x00000052512f7223 */ /* 0x000fe2000000002f */
[----:B------:R-:W-:Y:S01]  /*6e70*/  LOP3.LUT R82, R130, 0xffff0000, RZ, 0xc0, !PT ;  /* 0xffff000082527812 */ /* 0x000fe200078ec0ff */
[C---:B------:R-:W-:Y:S01]  /*6e80*/  FMUL R44, R76.reuse, R48 ;  /* 0x000000304c2c7220 */ /* 0x040fe20000400000 */
[----:B-1----:R-:W-:Y:S01]  /*6e90*/  F2FP.BF16.F32.PACK_AB R92, R25, R24 ;  /* 0x00000018195c723e */ /* 0x002fe200000010ff */
[C---:B------:R-:W-:Y:S01]  /*6ea0*/  FMUL R45, R76.reuse, R49 ;  /* 0x000000314c2d7220 */ /* 0x040fe20000400000 */
[----:B------:R-:W-:Y:S01]  /*6eb0*/  F2FP.BF16.F32.PACK_AB R93, R31, R30 ;  /* 0x0000001e1f5d723e */ /* 0x000fe200000010ff */
[----:B------:R-:W-:Y:S01]  /*6ec0*/  FMUL R50, R76, R50 ;  /* 0x000000324c327220 */ /* 0x000fe20000400000 */
[----:B------:R-:W-:Y:S01]  /*6ed0*/  F2FP.BF16.F32.PACK_AB R94, R29, R28 ;  /* 0x0000001c1d5e723e */ /* 0x000fe200000010ff */
[----:B------:R-:W-:Y:S01]  /*6ee0*/  FFMA R44, R81, R80, R44 ;  /* 0x00000050512c7223 */ /* 0x000fe2000000002c */
[----:B------:R-:W-:Y:S01]  /*6ef0*/  LOP3.LUT R80, R131, 0xffff0000, RZ, 0xc0, !PT ;  /* 0xffff000083507812 */ /* 0x000fe200078ec0ff */
[----:B------:R-:W-:Y:S01]  /*6f00*/  FFMA R45, R81, R82, R45 ;  /* 0x00000052512d7223 */ /* 0x000fe2000000002d */
[----:B------:R-:W-:Y:S01]  /*6f10*/  LOP3.LUT R82, R136, 0xffff0000, RZ, 0xc0, !PT ;  /* 0xffff000088527812 */ /* 0x000fe200078ec0ff */
[----:B------:R-:W-:Y:S01]  /*6f20*/  FMUL R51, R76, R51 ;  /* 0x000000334c337220 */ /* 0x000fe20000400000 */
[----:B------:R-:W-:Y:S01]  /*6f30*/  F2FP.BF16.F32.PACK_AB R95, R35, R34 ;  /* 0x00000022235f723e */ /* 0x000fe200000010ff */
[----:B------:R-:W-:Y:S01]  /*6f40*/  FFMA R50, R81, R83, R50 ;  /* 0x0000005351327223 */ /* 0x000fe20000000032 */
[----:B------:R-:W-:Y:S01]  /*6f50*/  SHF.L.U32 R83, R136, 0x10, RZ ;  /* 0x0000001088537819 */ /* 0x000fe200000006ff */
[C---:B------:R-:W-:Y:S01]  /*6f60*/  FMUL R48, R76.reuse, R52 ;  /* 0x000000344c307220 */ /* 0x040fe20000400000 */
[----:B--2---:R-:W-:Y:S01]  /*6f70*/  F2FP.BF16.F32.PACK_AB R100, R33, R32 ;  /* 0x000000202164723e */ /* 0x004fe200000010ff */
[----:B------:R-:W-:Y:S01]  /*6f80*/  FFMA R51, R81, R80, R51 ;  /* 0x0000005051337223 */ /* 0x000fe20000000033 */
[----:B------:R-:W-:Y:S01]  /*6f90*/  LOP3.LUT R80, R137, 0xffff0000, RZ, 0xc0, !PT ;  /* 0xffff000089507812 */ /* 0x000fe200078ec0ff */
[----:B------:R1:W-:Y:S01]  /*6fa0*/  STS.128 [R178+0x400], R92 ;  /* 0x0004005cb2007388 */ /* 0x0003e20000000c00 */
[----:B------:R-:W-:Y:S01]  /*6fb0*/  F2FP.BF16.F32.PACK_AB R101, R39, R38 ;  /* 0x000000262765723e */ /* 0x000fe200000010ff */
[C---:B------:R-:W-:Y:S01]  /*6fc0*/  FMUL R49, R76.reuse, R53 ;  /* 0x000000354c317220 */ /* 0x040fe20000400000 */
[----:B------:R-:W-:Y:S01]  /*6fd0*/  F2FP.BF16.F32.PACK_AB R102, R37, R36 ;  /* 0x000000242566723e */ /* 0x000fe200000010ff */
[C---:B------:R-:W-:Y:S01]  /*6fe0*/  FMUL R54, R76.reuse, R54 ;  /* 0x000000364c367220 */ /* 0x040fe20000400000 */
[----:B------:R-:W-:Y:S01]  /*6ff0*/  F2FP.BF16.F32.PACK_AB R103, R43, R42 ;  /* 0x0000002a2b67723e */ /* 0x000fe200000010ff */
[----:B------:R-:W-:Y:S01]  /*7000*/  FMUL R55, R76, R55 ;  /* 0x000000374c377220 */ /* 0x000fe20000400000 */
[----:B----4-:R-:W-:Y:S01]  /*7010*/  F2FP.BF16.F32.PACK_AB R124, R41, R40 ;  /* 0x00000028297c723e */ /* 0x010fe200000010ff */
[C---:B------:R-:W-:Y:S01]  /*7020*/  FFMA R48, R81.reuse, R83, R48 ;  /* 0x0000005351307223 */ /* 0x040fe20000000030 */
[C---:B------:R-:W-:Y:S01]  /*7030*/  FFMA R49, R81.reuse, R82, R49 ;  /* 0x0000005251317223 */ /* 0x040fe20000000031 */
[----:B------:R1:W-:Y:S01]  /*7040*/  STS.128 [R177+0x400], R100 ;  /* 0x00040064b1007388 */ /* 0x0003e20000000c00 */
[C---:B------:R-:W-:Y:S01]  /*7050*/  SHF.L.U32 R83, R138.reuse, 0x10, RZ ;  /* 0x000000108a537819 */ /* 0x040fe200000006ff */
[----:B------:R-:W-:Y:S01]  /*7060*/  FFMA R54, R81, R85, R54 ;  /* 0x0000005551367223 */ /* 0x000fe20000000036 */
[----:B------:R-:W-:Y:S01]  /*7070*/  SHF.L.U32 R85, R139, 0x10, RZ ;  /* 0x000000108b557819 */ /* 0x000fe200000006ff */
[----:B------:R-:W-:Y:S01]  /*7080*/  FFMA R55, R81, R80, R55 ;  /* 0x0000005051377223 */ /* 0x000fe20000000037 */
[----:B------:R-:W-:Y:S01]  /*7090*/  LOP3.LUT R80, R138, 0xffff0000, RZ, 0xc0, !PT ;  /* 0xffff00008a507812 */ /* 0x000fe200078ec0ff */
[C---:B------:R-:W-:Y:S01]  /*70a0*/  FMUL R52, R76.reuse, R56 ;  /* 0x000000384c347220 */ /* 0x040fe20000400000 */
[----:B------:R-:W-:Y:S01]  /*70b0*/  LOP3.LUT R82, R139, 0xffff0000, RZ, 0xc0, !PT ;  /* 0xffff00008b527812 */ /* 0x000fe200078ec0ff */
[C---:B------:R-:W-:Y:S01]  /*70c0*/  FMUL R53, R76.reuse, R57 ;  /* 0x000000394c357220 */ /* 0x040fe20000400000 */
[C---:B------:R-:W-:Y:S01]  /*70d0*/  FMUL R58, R76.reuse, R58 ;  /* 0x0000003a4c3a7220 */ /* 0x040fe20000400000 */
[----:B------:R-:W-:Y:S01]  /*70e0*/  FMUL R59, R76, R59 ;  /* 0x0000003b4c3b7220 */ /* 0x000fe20000400000 */
[C---:B------:R-:W-:Y:S01]  /*70f0*/  FFMA R52, R81.reuse, R83, R52 ;  /* 0x0000005351347223 */ /* 0x040fe20000000034 */
[C---:B------:R-:W-:Y:S01]  /*7100*/  FFMA R53, R81.reuse, R80, R53 ;  /* 0x0000005051357223 */ /* 0x040fe20000000035 */
[C---:B------:R-:W-:Y:S01]  /*7110*/  FFMA R58, R81.reuse, R85, R58 ;  /* 0x00000055513a7223 */ /* 0x040fe2000000003a */
[----:B------:R-:W-:Y:S01]  /*7120*/  FFMA R59, R81, R82, R59 ;  /* 0x00000052513b7223 */ /* 0x000fe2000000003b */
[----:B------:R-:W-:Y:S01]  /*7130*/  SHF.L.U32 R80, R144, 0x10, RZ ;  /* 0x0000001090507819 */ /* 0x000fe200000006ff */
[----:B------:R-:W-:Y:S01]  /*7140*/  FMUL R56, R76, R60 ;  /* 0x0000003c4c387220 */ /* 0x000fe20000400000 */
[----:B------:R-:W-:Y:S01]  /*7150*/  LOP3.LUT R82, R144, 0xffff0000, RZ, 0xc0, !PT ;  /* 0xffff000090527812 */ /* 0x000fe200078ec0ff */
[C---:B------:R-:W-:Y:S01]  /*7160*/  FMUL R57, R76.reuse, R61 ;  /* 0x0000003d4c397220 */ /* 0x040fe20000400000 */
[----:B------:R-:W-:Y:S01]  /*7170*/  SHF.L.U32 R83, R145, 0x10, RZ ;  /* 0x0000001091537819 */ /* 0x000fe200000006ff */
[C---:B------:R-:W-:Y:S01]  /*7180*/  FMUL R62, R76.reuse, R62 ;  /* 0x0000003e4c3e7220 */ /* 0x040fe20000400000 */
[----:B------:R-:W-:Y:S01]  /*7190*/  F2FP.BF16.F32.PACK_AB R125, R47, R46 ;  /* 0x0000002e2f7d723e */ /* 0x000fe200000010ff */
[----:B------:R-:W-:Y:S01]  /*71a0*/  FFMA R56, R81, R80, R56 ;  /* 0x0000005051387223 */ /* 0x000fe20000000038 */
[----:B------:R-:W-:Y:S01]  /*71b0*/  F2FP.BF16.F32.PACK_AB R126, R45, R44 ;  /* 0x0000002c2d7e723e */ /* 0x000fe200000010ff */
[----:B------:R-:W-:Y:S01]  /*71c0*/  FFMA R57, R81, R82, R57 ;  /* 0x0000005251397223 */ /* 0x000fe20000000039 */
[----:B------:R-:W-:Y:S01]  /*71d0*/  F2FP.BF16.F32.PACK_AB R127, R51, R50 ;  /* 0x00000032337f723e */ /* 0x000fe200000010ff */
[----:B------:R-:W-:Y:S01]  /*71e0*/  FFMA R62, R81, R83, R62 ;  /* 0x00000053513e7223 */ /* 0x000fe2000000003e */
[----:B------:R-:W-:Y:S01]  /*71f0*/  LOP3.LUT R80, R145, 0xffff0000, RZ, 0xc0, !PT ;  /* 0xffff000091507812 */ /* 0x000fe200078ec0ff */
[----:B------:R-:W-:Y:S01]  /*7200*/  FMUL R63, R76, R63 ;  /* 0x0000003f4c3f7220 */ /* 0x000fe20000400000 */
[----:B------:R-:W-:Y:S01]  /*7210*/  SHF.L.U32 R83, R146, 0x10, RZ ;  /* 0x0000001092537819 */ /* 0x000fe200000006ff */
[----:B------:R1:W-:Y:S01]  /*7220*/  STS.128 [R176+0x400], R124 ;  /* 0x0004007cb0007388 */ /* 0x0003e20000000c00 */
[----:B------:R-:W-:Y:S01]  /*7230*/  FMUL R60, R76, R64 ;  /* 0x000000404c3c7220 */ /* 0x000fe20000400000 */
[----:B------:R-:W-:Y:S01]  /*7240*/  LOP3.LUT R82, R146, 0xffff0000, RZ, 0xc0, !PT ;  /* 0xffff000092527812 */ /* 0x000fe200078ec0ff */
[C---:B------:R-:W-:Y:S01]  /*7250*/  FMUL R61, R76.reuse, R65 ;  /* 0x000000414c3d7220 */ /* 0x040fe20000400000 */
[----:B------:R-:W-:Y:S01]  /*7260*/  SHF.L.U32 R85, R147, 0x10, RZ ;  /* 0x0000001093557819 */ /* 0x000fe200000006ff */
[C---:B------:R-:W-:Y:S01]  /*7270*/  FMUL R66, R76.reuse, R66 ;  /* 0x000000424c427220 */ /* 0x040fe20000400000 */
[----:B------:R-:W-:Y:S01]  /*7280*/  FFMA R63, R81, R80, R63 ;  /* 0x00000050513f7223 */ /* 0x000fe2000000003f */
[----:B------:R-:W-:Y:S01]  /*7290*/  FMUL R67, R76, R67 ;  /* 0x000000434c437220 */ /* 0x000fe20000400000 */
[----:B------:R-:W-:Y:S01]  /*72a0*/  F2FP.BF16.F32.PACK_AB R132, R49, R48 ;  /* 0x000000303184723e */ /* 0x000fe200000010ff */
[----:B------:R-:W-:Y:S01]  /*72b0*/  FFMA R60, R81, R83, R60 ;  /* 0x00000053513c7223 */ /* 0x000fe2000000003c */
[----:B------:R-:W-:Y:S01]  /*72c0*/  F2FP.BF16.F32.PACK_AB R133, R55, R54 ;  /* 0x000000363785723e */ /* 0x000fe200000010ff */
[----:B------:R-:W-:Y:S01]  /*72d0*/  FFMA R61, R81, R82, R61 ;  /* 0x00000052513d7223 */ /* 0x000fe2000000003d */
[----:B------:R-:W-:Y:S01]  /*72e0*/  F2FP.BF16.F32.PACK_AB R134, R53, R52 ;  /* 0x000000343586723e */ /* 0x000fe200000010ff */
[----:B------:R-:W-:Y:S01]  /*72f0*/  FFMA R66, R81, R85, R66 ;  /* 0x0000005551427223 */ /* 0x000fe20000000042 */
[----:B------:R-:W-:Y:S01]  /*7300*/  F2FP.BF16.F32.PACK_AB R135, R59, R58 ;  /* 0x0000003a3b87723e */ /* 0x000fe200000010ff */
[----:B------:R-:W-:Y:S01]  /*7310*/  FFMA R67, R81, R84, R67 ;  /* 0x0000005451437223 */ /* 0x000fe20000000043 */
[----:B------:R-:W-:Y:S02]  /*7320*/  F2FP.BF16.F32.PACK_AB R140, R57, R56 ;  /* 0x00000038398c723e */ /* 0x000fe400000010ff */
[----:B------:R-:W-:Y:S01]  /*7330*/  F2FP.BF16.F32.PACK_AB R141, R63, R62 ;  /* 0x0000003e3f8d723e */ /* 0x000fe200000010ff */
[----:B------:R1:W-:Y:S01]  /*7340*/  STS.128 [R175+0x400], R132 ;  /* 0x00040084af007388 */ /* 0x0003e20000000c00 */
[----:B------:R-:W-:Y:S02]  /*7350*/  F2FP.BF16.F32.PACK_AB R142, R61, R60 ;  /* 0x0000003c3d8e723e */ /* 0x000fe400000010ff */
[----:B------:R-:W-:Y:S05]  /*7360*/  F2FP.BF16.F32.PACK_AB R143, R67, R66 ;  /* 0x00000042438f723e */ /* 0x000fea00000010ff */
[----:B------:R1:W-:Y:S01]  /*7370*/  STS.128 [R174+0x400], R140 ;  /* 0x0004008cae007388 */ /* 0x0003e20000000c00 */
[----:B------:R-:W-:Y:S01]  /*7380*/  @!PT LDS RZ, [RZ] ;  /* 0x00000000fffff984 */ /* 0x000fe20000000800 */
[----:B------:R-:W-:Y:S01]  /*7390*/  @!PT LDS RZ, [RZ] ;  /* 0x00000000fffff984 */ /* 0x000fe20000000800 */
[----:B------:R-:W-:Y:S01]  /*73a0*/  @!PT LDS RZ, [RZ] ;  /* 0x00000000fffff984 */ /* 0x000fe20000000800 */
[----:B------:R-:W-:Y:S01]  /*73b0*/  @!PT LDS RZ, [RZ] ;  /* 0x00000000fffff984 */ /* 0x000fe20000000800 */
[----:B------:R2:W-:Y:S07]  /*73c0*/  MEMBAR.ALL.CTA ;  /* 0x0000000000007992 */ /* 0x0005ee0000008000 */
[----:B--2---:R-:W2:Y:S02]  /*73d0*/  FENCE.VIEW.ASYNC.S ;  /* 0x00000000000073c6 */ /* 0x004ea40000000000 */
[----:B--2---:R-:W-:Y:S06]  /*73e0*/  BAR.SYNC.DEFER_BLOCKING 0x1, 0x80 ;  /* 0x0042000000007b1d */ /* 0x004fec0000010000 */
[----:B------:R-:W-:Y:S05]  /*73f0*/  @P0 BRA `(.L_x_112) ;  /* 0x0000000000280947 */ /* 0x000fea0003800000 */
[----:B------:R-:W-:Y:S02]  /*7400*/  UIADD3 UR4, UPT, UPT, UR48, 0x400, URZ ;  /* 0x0000040030047890 */ /* 0x000fe4000fffe0ff */
[----:B------:R-:W-:Y:S01]  /*7410*/  UIADD3 UR6, UP0, UPT, UR52, 0x680, URZ ;  /* 0x0000068034067890 */ /* 0x000fe2000ff1e0ff */
[----:B------:R-:W-:Y:S03]  /*7420*/  UMOV UR43, UR36 ;  /* 0x00000024002b7c82 */ /* 0x000fe60008000000 */
[----:B------:R-:W-:Y:S01]  /*7430*/  MOV R163, UR4 ;  /* 0x0000000400a37c02 */ /* 0x000fe20008000f00 */
[----:B------:R-:W-:Y:S03]  /*7440*/  UIADD3.X UR7, UPT, UPT, URZ, UR53, URZ, UP0, !UPT ;  /* 0x00000035ff077290 */ /* 0x000fe600087fe4ff */
[----:B------:R-:W-:Y:S11]  /*7450*/  R2UR UR40, R163 ;  /* 0x00000000a32872ca */ /* 0x000ff600000e0000 */
[----:B------:R-:W-:Y:S02]  /*7460*/  @!UPT UIADD3 URZ, UPT, UPT, URZ, URZ, URZ ;  /* 0x000000fffffff290 */ /* 0x000fe4000fffe0ff */
[----:B------:R2:W-:Y:S01]  /*7470*/  UTMASTG.3D [UR40], [UR6] ;  /* 0x00000028060073b5 */ /* 0x0005e20008010000 */
[----:B------:R0:W-:Y:S01]  /*7480*/  UTMACMDFLUSH ;  /* 0x00000000000079b7 */ /* 0x0001e20000000000 */
[----:B--2---:R-:W-:Y:S04]  /*7490*/  DEPBAR.LE SB0, 0x1 ;  /* 0x000080400000791a */ /* 0x004fe80000000000 */
.L_x_112:
[----:B------:R-:W-:Y:S05]  /*74a0*/  BSYNC.RECONVERGENT B0 ;  /* 0x0000000000007941 */ /* 0x000fea0003800200 */
.L_x_111:
[----:B------:R-:W-:Y:S01]  /*74b0*/  BAR.SYNC.DEFER_BLOCKING 0x1, 0x80 ;  /* 0x0042000000007b1d */ /* 0x000fe20000010000 */
[----:B------:R-:W-:Y:S01]  /*74c0*/  ISETP.NE.AND P1, PT, R179, RZ, PT ;  /* 0x000000ffb300720c */ /* 0x000fe20003f25270 */
[----:B------:R-:W-:Y:S01]  /*74d0*/  UIADD3 UR4, UPT, UPT, UR50, -0x1, URZ ;  /* 0xffffffff32047890 */ /* 0x000fe2000fffe0ff */
[----:B------:R-:W-:Y:S03]  /*74e0*/  LEA R3, R109, UR48, 0x3 ;  /* 0x000000306d037c11 */ /* 0x000fe6000f8e18ff */
[----:B------:R-:W-:Y:S08]  /*74f0*/  UISETP.GT.U32.AND UP0, UPT, UR4, -0x3, UPT ;  /* 0xfffffffd0400788c */ /* 0x000ff0000bf04070 */
[----:B------:R-:W-:Y:S01]  /*7500*/  @P1 SHF.L.U32 R4, R167, 0x1f, RZ ;  /* 0x0000001fa7041819 */ /* 0x000fe200000006ff */
[----:B------:R-:W-:Y:S06]  /*7510*/  BRA.U UP0, `(.L_x_113) ;  /* 0x0000000100247547 */ /* 0x000fec000b800000 */
[----:B------:R-:W-:Y:S01]  /*7520*/  IMAD.U32 R5, RZ, RZ, UR49 ;  /* 0x00000031ff057e24 */ /* 0x000fe2000f8e00ff */
[----:B------:R-:W-:Y:S01]  /*7530*/  MOV R0, UR37 ;  /* 0x0000002500007c02 */ /* 0x000fe20008000f00 */
[----:B------:R-:W-:Y:S03]  /*7540*/  UIADD3 UR49, UPT, UPT, UR49, 0x1, URZ ;  /* 0x0000000131317890 */ /* 0x000fe6000fffe0ff */
[----:B------:R-:W-:Y:S01]  /*7550*/  @P1 LEA R5, R5, UR48, 0x3 ;  /* 0x0000003005051c11 */ /* 0x000fe2000f8e18ff */
[----:B------:R-:W-:Y:S04]  /*7560*/  UISETP.NE.AND UP0, UPT, UR49, 0x3, UPT ;  /* 0x000000033100788c */ /* 0x000fe8000bf05270 */
[----:B------:R-:W-:Y:S01]  /*7570*/  @P1 VIADD R5, R5, 0x48 ;  /* 0x0000004805051836 */ /* 0x000fe20000000000 */
[----:B------:R-:W-:Y:S04]  /*7580*/  USEL UR49, UR49, URZ, UP0 ;  /* 0x000000ff31317287 */ /* 0x000fe80008000000 */
[----:B------:R-:W-:Y:S04]  /*7590*/  @P1 PRMT R0, R0, 0x654, R5 ;  /* 0x0000065400001816 */ /* 0x000fe80000000005 */
[----:B------:R2:W-:Y:S04]  /*75a0*/  @P1 SYNCS.ARRIVE.TRANS64.RED.A1T0 RZ, [R0+URZ], RZ ;  /* 0x000000ff00ff19a7 */ /* 0x0005e800081004ff */
.L_x_113:
[----:B------:R-:W4:Y:S01]  /*75b0*/  @P1 SYNCS.PHASECHK.TRANS64.TRYWAIT P0, [R3+URZ+0x30], R4 ;  /* 0x00003004030015a7 */ /* 0x000f2200080011ff */
[----:B------:R-:W-:Y:S01]  /*75c0*/  BSSY B1, `(.L_x_114) ;  /* 0x000001f000017945 */ /* 0x000fe20003800000 */
[----:B----4-:R-:W-:Y:S03]  /*75d0*/  @P1 SEL R111, RZ, 0x1, !P0 ;  /* 0x00000001ff6f1807 */ /* 0x010fe60004000000 */
[----:B------:R-:W-:Y:S05]  /*75e0*/  @!P1 BRA `(.L_x_115) ;  /* 0x0000000000709947 */ /* 0x000fea0003800000 */
[----:B------:R-:W-:Y:S01]  /*75f0*/  ISETP.NE.AND P1, PT, R117, RZ, PT ;  /* 0x000000ff7500720c */ /* 0x000fe20003f25270 */
[----:B------:R-:W-:Y:S01]  /*7600*/  BSSY B0, `(.L_x_116) ;  /* 0x000000b000007945 */ /* 0x000fe20003800000 */
[----:B------:R-:W-:Y:S11]  /*7610*/  ISETP.NE.AND P0, PT, R111, RZ, PT ;  /* 0x000000ff6f00720c */ /* 0x000ff60003f05270 */
[----:B------:R-:W-:Y:S05]  /*7620*/  @P1 IMAD R6, R109, 0x4000, R182 ;  /* 0x000040006d061824 */ /* 0x000fea00078e02b6 */
[----:B------:R-:W-:Y:S04]  /*7630*/  @P1 IADD3 R9, PT, PT, R6, UR48, RZ ;  /* 0x0000003006091c10 */ /* 0x000fe8000fffe0ff */
[----:B------:R-:W-:Y:S01]  /*7640*/  @P1 IADD3 R7, PT, PT, R110, R9, RZ ;  /* 0x000000096e071210 */ /* 0x000fe20007ffe0ff */
[--C-:B------:R-:W-:Y:S02]  /*7650*/  @P1 IMAD.IADD R5, R108, 0x1, R9.reuse ;  /* 0x000000016c051824 */ /* 0x100fe400078e0209 */
[----:B------:R-:W-:Y:S01]  /*7660*/  @P1 IMAD.IADD R4, R116, 0x1, R9 ;  /* 0x0000000174041824 */ /* 0x000fe200078e0209 */
[----:B------:R-:W-:Y:S06]  /*7670*/  @P0 BRA `(.L_x_117) ;  /* 0x00000000000c0947 */ /* 0x000fec0003800000 */
[----:B--2---:R-:W-:Y:S04]  /*7680*/  SHF.L.U32 R0, R167, 0x1f, RZ ;  /* 0x0000001fa7007819 */ /* 0x004fe800000006ff */
[----:B------:R-:W2:Y:S02]  /*7690*/  SYNCS.PHASECHK.TRANS64.TRYWAIT P0, [R3+URZ+0x30], R0 ;  /* 0x00003000030075a7 */ /* 0x000ea400080011ff */
[----:B--2---:R-:W-:Y:S05]  /*76a0*/  @!P0 BRA `(.L_x_118) ;  /* 0x0000003400148947 */ /* 0x004fea0003800000 */
.L_x_117:
[----:B------:R-:W-:Y:S05]  /*76b0*/  BSYNC B0 ;  /* 0x0000000000007941 */ /* 0x000fea0003800000 */
.L_x_116:
[----:B------:R-:W-:Y:S01]  /*76c0*/  ISETP.NE.AND P0, PT, R117, RZ, PT ;  /* 0x000000ff7500720c */ /* 0x000fe20003f05270 */
[----:B------:R-:W-:Y:S11]  /*76d0*/  VIADD R109, R109, 0x1 ;  /* 0x000000016d6d7836 */ /* 0x000ff60000000000 */
[----:B------:R-:W-:Y:S01]  /*76e0*/  @!UPT UIADD3 URZ, UPT, UPT, URZ, URZ, URZ ;  /* 0x000000fffffff290 */ /* 0x000fe2000fffe0ff */
[----:B------:R4:W1:Y:S01]  /*76f0*/  @P0 LDS.128 R88, [R6+UR48+0x400] ;  /* 0x0004003006580984 */ /* 0x0008620008000c00 */
[--C-:B--2---:R-:W-:Y:S01]  /*7700*/  @P0 IMAD.IADD R3, R110, 0x1, R5.reuse ;  /* 0x000000016e030824 */ /* 0x104fe200078e0205 */
[C---:B------:R-:W-:Y:S01]  /*7710*/  @P0 IADD3 R0, PT, PT, R116.reuse, R7, RZ ;  /* 0x0000000774000210 */ /* 0x040fe20007ffe0ff */
[C---:B------:R-:W-:Y:S01]  /*7720*/  @P0 IMAD.IADD R8, R116.reuse, 0x1, R5 ;  /* 0x0000000174080824 */ /* 0x040fe200078e0205 */
[----:B------:R4:W2:Y:S02]  /*7730*/  @P0 LDS.128 R96, [R4+0x400] ;  /* 0x0004000004600984 */ /* 0x0008a40000000c00 */
[----:B------:R-:W-:Y:S02]  /*7740*/  @P0 IADD3 R9, PT, PT, R116, R3, RZ ;  /* 0x0000000374090210 */ /* 0x000fe40007ffe0ff */
[----:B------:R4:W1:Y:S04]  /*7750*/  @P0 LDS.128 R104, [R7+0x400] ;  /* 0x0004000007680984 */ /* 0x0008680000000c00 */
[----:B------:R4:W1:Y:S04]  /*7760*/  @P0 LDS.128 R112, [R0+0x400] ;  /* 0x0004000000700984 */ /* 0x0008680000000c00 */
[----:B------:R4:W1:Y:S04]  /*7770*/  @P0 LDS.128 R120, [R5+0x400] ;  /* 0x0004000005780984 */ /* 0x0008680000000c00 */
[----:B------:R4:W1:Y:S04]  /*7780*/  @P0 LDS.128 R128, [R8+0x400] ;  /* 0x0004000008800984 */ /* 0x0008680000000c00 */
[----:B------:R4:W1:Y:S04]  /*7790*/  @P0 LDS.128 R136, [R3+0x400] ;  /* 0x0004000003880984 */ /* 0x0008680000000c00 */
[----:B------:R4:W1:Y:S02]  /*77a0*/  @P0 LDS.128 R144, [R9+0x400] ;  /* 0x0004000009900984 */ /* 0x0008640000000c00 */
.L_x_115:
[----:B------:R-:W-:Y:S05]  /*77b0*/  BSYNC B1 ;  /* 0x0000000000017941 */ /* 0x000fea0003800000 */
.L_x_114:
[----:B----4-:R-:W-:Y:S05]  /*77c0*/  VIADD R3, R78, 0x40 ;  /* 0x000000404e037836 */ /* 0x010fea0000000000 */
[----:B------:R-:W-:Y:S04]  /*77d0*/  SHF.R.U32.HI R3, RZ, 0x15, R3 ;  /* 0x00000015ff037819 */ /* 0x000fe80000011603 */
[----:B------:R-:W-:Y:S11]  /*77e0*/  LOP3.LUT P0, RZ, R3, 0x3, R162, 0x48, !PT ;  /* 0x0000000303ff7812 */ /* 0x000ff600078048a2 */
[----:B------:R-:W-:Y:S02]  /*77f0*/  @!UPT UIADD3 URZ, UPT, UPT, URZ, URZ, URZ ;  /* 0x000000fffffff290 */ /* 0x000fe4000fffe0ff */
        /* <DEDUP_REMOVED lines=17> */
.L_x_119:
[----:B-1----:R-:W-:Y:S01]  /*7910*/  SHF.L.U32 R80, R88, 0x10, RZ ;  /* 0x0000001058507819 */ /* 0x002fe200000006ff */
[----:B------:R-:W-:Y:S05]  /*7920*/  WARPSYNC.ALL ;  /* 0x0000000000007948 */ /* 0x000fea0003800000 */
[----:B------:R-:W-:Y:S01]  /*7930*/  R2UR UR4, R78 ;  /* 0x000000004e0472ca */ /* 0x000fe200000e0000 */
[----:B------:R-:W-:Y:S01]  /*7940*/  BSSY.RECONVERGENT B0, `(.L_x_120) ;  /* 0x00000fb000007945 */ /* 0x000fe20003800200 */
[----:B------:R-:W-:Y:S02]  /*7950*/  LOP3.LUT R82, R88, 0xffff0000, RZ, 0xc0, !PT ;  /* 0xffff000058527812 */ /* 0x000fe400078ec0ff */
[----:B------:R-:W-:Y:S02]  /*7960*/  SHF.L.U32 R83, R89, 0x10, RZ ;  /* 0x0000001059537819 */ /* 0x000fe400000006ff */
[----:B------:R-:W-:Y:S02]  /*7970*/  LOP3.LUT R84, R91, 0xffff0000, RZ, 0xc0, !PT ;  /* 0xffff00005b547812 */ /* 0x000fe400078ec0ff */
[----:B------:R-:W-:Y:S05]  /*7980*/  ISETP.NE.AND P0, PT, R170, RZ, PT ;  /* 0x000000ffaa00720c */ /* 0x000fea0003f05270 */
[----:B------:R-:W2:Y:S02]  /*7990*/  LDTM.x64 R4, tmem[UR4+0x40] ;  /* 0x00004004000479ee */ /* 0x000ea40008340000 */
[C---:B--2---:R-:W-:Y:S01]  /*79a0*/  FMUL R0, R76.reuse, R4 ;  /* 0x000000044c007220 */ /* 0x044fe20000400000 */
[C---:B------:R-:W-:Y:S01]  /*79b0*/  FMUL R3, R76.reuse, R5 ;  /* 0x000000054c037220 */ /* 0x040fe20000400000 */
[C---:B------:R-:W-:Y:S01]  /*79c0*/  FMUL R6, R76.reuse, R6 ;  /* 0x000000064c067220 */ /* 0x040fe20000400000 */
[----:B------:R-:W-:Y:S01]  /*79d0*/  FMUL R7, R76, R7 ;  /* 0x000000074c077220 */ /* 0x000fe20000400000 */
[----:B------:R-:W-:Y:S01]  /*79e0*/  FFMA R0, R81, R80, R0 ;  /* 0x0000005051007223 */ /* 0x000fe20000000000 */
[----:B------:R-:W-:Y:S01]  /*79f0*/  LOP3.LUT R80, R89, 0xffff0000, RZ, 0xc0, !PT ;  /* 0xffff000059507812 */ /* 0x000fe200078ec0ff */
[----:B------:R-:W-:Y:S01]  /*7a00*/  FFMA R3, R81, R82, R3 ;  /* 0x0000005251037223 */ /* 0x000fe20000000003 */
[----:B------:R-:W-:Y:S01]  /*7a10*/  SHF.L.U32 R82, R91, 0x10, RZ ;  /* 0x000000105b527819 */ /* 0x000fe200000006ff */
[C---:B------:R-:W-:Y:S01]  /*7a20*/  FFMA R6, R81.reuse, R83, R6 ;  /* 0x0000005351067223 */ /* 0x040fe20000000006 */
[----:B------:R-:W-:Y:S01]  /*7a30*/  SHF.L.U32 R83, R90, 0x10, RZ ;  /* 0x000000105a537819 */ /* 0x000fe200000006ff */
[----:B------:R-:W-:Y:S01]  /*7a40*/  FFMA R7, R81, R80, R7 ;  /* 0x0000005051077223 */ /* 0x000fe20000000007 */
[----:B------:R-:W-:Y:S01]  /*7a50*/  F2FP.BF16.F32.PACK_AB R92, R3, R0 ;  /* 0x00000000035c723e */ /* 0x000fe200000010ff */
[----:B------:R-:W-:Y:S01]  /*7a60*/  FMUL R4, R76, R8 ;  /* 0x000000084c047220 */ /* 0x000fe20000400000 */
[----:B------:R-:W-:Y:S01]  /*7a70*/  LOP3.LUT R80, R90, 0xffff0000, RZ, 0xc0, !PT ;  /* 0xffff00005a507812 */ /* 0x000fe200078ec0ff */
[C---:B------:R-:W-:Y:S01]  /*7a80*/  FMUL R0, R76.reuse, R9 ;  /* 0x000000094c007220 */ /* 0x040fe20000400000 */
[----:B------:R-:W-:Y:S01]  /*7a90*/  F2FP.BF16.F32.PACK_AB R93, R7, R6 ;  /* 0x00000006075d723e */ /* 0x000fe200000010ff */
[----:B------:R-:W-:Y:S01]  /*7aa0*/  FMUL R3, R76, R10 ;  /* 0x0000000a4c037220 */ /* 0x000fe20000400000 */
[C---:B------:R-:W-:Y:S01]  /*7ab0*/  FFMA R4, R81.reuse, R83, R4 ;  /* 0x0000005351047223 */ /* 0x040fe20000000004 */
[----:B------:R-:W-:Y:S01]  /*7ac0*/  SHF.L.U32 R83, R98, 0x10, RZ ;  /* 0x0000001062537819 */ /* 0x000fe200000006ff */
[----:B------:R-:W-:Y:S01]  /*7ad0*/  FMUL R5, R76, R11 ;  /* 0x0000000b4c057220 */ /* 0x000fe20000400000 */
[C---:B------:R-:W-:Y:S01]  /*7ae0*/  FFMA R0, R81.reuse, R80, R0 ;  /* 0x0000005051007223 */ /* 0x040fe20000000000 */
[C---:B------:R-:W-:Y:S01]  /*7af0*/  SHF.L.U32 R80, R96.reuse, 0x10, RZ ;  /* 0x0000001060507819 */ /* 0x040fe200000006ff */
[C---:B------:R-:W-:Y:S01]  /*7b00*/  FFMA R3, R81.reuse, R82, R3 ;  /* 0x0000005251037223 */ /* 0x040fe20000000003 */
[----:B------:R-:W-:Y:S01]  /*7b10*/  LOP3.LUT R82, R96, 0xffff0000, RZ, 0xc0, !PT ;  /* 0xffff000060527812 */ /* 0x000fe200078ec0ff */
[----:B------:R-:W-:Y:S01]  /*7b20*/  FMUL R6, R76, R12 ;  /* 0x0000000c4c067220 */ /* 0x000fe20000400000 */
[----:B------:R-:W-:Y:S01]  /*7b30*/  F2FP.BF16.F32.PACK_AB R94, R0, R4 ;  /* 0x00000004005e723e */ /* 0x000fe200000010ff */
[C---:B------:R-:W-:Y:S01]  /*7b40*/  FFMA R5, R81.reuse, R84, R5 ;  /* 0x0000005451057223 */ /* 0x040fe20000000005 */
[C---:B------:R-:W-:Y:S01]  /*7b50*/  FMUL R7, R76.reuse, R13 ;  /* 0x0000000d4c077220 */ /* 0x040fe20000400000 */
[----:B------:R-:W-:Y:S01]  /*7b60*/  FFMA R6, R81, R80, R6 ;  /* 0x0000005051067223 */ /* 0x000fe20000000006 */
[----:B------:R-:W-:Y:S01]  /*7b70*/  SHF.L.U32 R80, R97, 0x10, RZ ;  /* 0x0000001061507819 */ /* 0x000fe200000006ff */
[C---:B------:R-:W-:Y:S01]  /*7b80*/  FMUL R0, R76.reuse, R14 ;  /* 0x0000000e4c007220 */ /* 0x040fe20000400000 */
[----:B------:R-:W-:Y:S01]  /*7b90*/  F2FP.BF16.F32.PACK_AB R95, R5, R3 ;  /* 0x00000003055f723e */ /* 0x000fe200000010ff */
[----:B------:R-:W-:Y:S01]  /*7ba0*/  FFMA R7, R81, R82, R7 ;  /* 0x0000005251077223 */ /* 0x000fe20000000007 */
[----:B------:R-:W-:Y:S01]  /*7bb0*/  LOP3.LUT R82, R97, 0xffff0000, RZ, 0xc0, !PT ;  /* 0xffff000061527812 */ /* 0x000fe200078ec0ff */
[C---:B------:R-:W-:Y:S01]  /*7bc0*/  FMUL R3, R76.reuse, R15 ;  /* 0x0000000f4c037220 */ /* 0x040fe20000400000 */
[----:B------:R-:W-:Y:S01]  /*7bd0*/  FMUL R4, R76, R16 ;  /* 0x000000104c047220 */ /* 0x000fe20000400000 */
[C---:B------:R-:W-:Y:S01]  /*7be0*/  FFMA R0, R81.reuse, R80, R0 ;  /* 0x0000005051007223 */ /* 0x040fe20000000000 */
[----:B------:R-:W-:Y:S01]  /*7bf0*/  LOP3.LUT R80, R98, 0xffff0000, RZ, 0xc0, !PT ;  /* 0xffff000062507812 */ /* 0x000fe200078ec0ff */
[----:B------:R-:W-:Y:S01]  /*7c00*/  FFMA R3, R81, R82, R3 ;  /* 0x0000005251037223 */ /* 0x000fe20000000003 */
[----:B------:R-:W-:Y:S01]  /*7c10*/  F2FP.BF16.F32.PACK_AB R84, R7, R6 ;  /* 0x000000060754723e */ /* 0x000fe200000010ff */
[----:B------:R-:W-:Y:S01]  /*7c20*/  FFMA R4, R81, R83, R4 ;  /* 0x0000005351047223 */ /* 0x000fe20000000004 */
[C---:B------:R-:W-:Y:S01]  /*7c30*/  SHF.L.U32 R83, R99.reuse, 0x10, RZ ;  /* 0x0000001063537819 */ /* 0x040fe200000006ff */
[C---:B------:R-:W-:Y:S01]  /*7c40*/  FMUL R5, R76.reuse, R17 ;  /* 0x000000114c057220 */ /* 0x040fe20000400000 */
[----:B------:R-:W-:Y:S01]  /*7c50*/  LOP3.LUT R82, R99, 0xffff0000, RZ, 0xc0, !PT ;  /* 0xffff000063527812 */ /* 0x000fe200078ec0ff */
[C---:B------:R-:W-:Y:S01]  /*7c60*/  FMUL R6, R76.reuse, R18 ;  /* 0x000000124c067220 */ /* 0x040fe20000400000 */
[----:B------:R-:W-:Y:S01]  /*7c70*/  F2FP.BF16.F32.PACK_AB R85, R3, R0 ;  /* 0x000000000355723e */ /* 0x000fe200000010ff */
[----:B------:R-:W-:Y:S01]  /*7c80*/  FMUL R7, R76, R19 ;  /* 0x000000134c077220 */ /* 0x000fe20000400000 */
[C---:B------:R-:W-:Y:S01]  /*7c90*/  FFMA R5, R81.reuse, R80, R5 ;  /* 0x0000005051057223 */ /* 0x040fe20000000005 */
[C---:B------:R-:W-:Y:S01]  /*7ca0*/  SHF.L.U32 R80, R104.reuse, 0x10, RZ ;  /* 0x0000001068507819 */ /* 0x040fe200000006ff */
[----:B------:R-:W-:Y:S01]  /*7cb0*/  FFMA R6, R81, R83, R6 ;  /* 0x0000005351067223 */ /* 0x000fe20000000006 */
[----:B------:R-:W-:Y:S01]  /*7cc0*/  SHF.L.U32 R83, R107, 0x10, RZ ;  /* 0x000000106b537819 */ /* 0x000fe200000006ff */
[----:B------:R-:W-:Y:S01]  /*7cd0*/  FFMA R7, R81, R82, R7 ;  /* 0x0000005251077223 */ /* 0x000fe20000000007 */
[----:B------:R-:W-:Y:S01]  /*7ce0*/  LOP3.LUT R82, R104, 0xffff0000, RZ, 0xc0, !PT ;  /* 0xffff000068527812 */ /* 0x000fe200078ec0ff */
[C---:B------:R-:W-:Y:S01]  /*7cf0*/  FMUL R0, R76.reuse, R20 ;  /* 0x000000144c007220 */ /* 0x040fe20000400000 */
[----:B------:R-:W-:Y:S01]  /*7d00*/  F2FP.BF16.F32.PACK_AB R86, R5, R4 ;  /* 0x000000040556723e */ /* 0x000fe200000010ff */
[C---:B------:R-:W-:Y:S01]  /*7d10*/  FMUL R3, R76.reuse, R21 ;  /* 0x000000154c037220 */ /* 0x040fe20000400000 */
[----:B------:R-:W-:Y:S01]  /*7d20*/  F2FP.BF16.F32.PACK_AB R87, R7, R6 ;  /* 0x000000060757723e */ /* 0x000fe200000010ff */
[----:B------:R-:W-:Y:S01]  /*7d30*/  FFMA R0, R81, R80, R0 ;  /* 0x0000005051007223 */ /* 0x000fe20000000000 */
[----:B------:R-:W-:Y:S01]  /*7d40*/  SHF.L.U32 R80, R105, 0x10, RZ ;  /* 0x0000001069507819 */ /* 0x000fe200000006ff */
[----:B------:R-:W-:Y:S01]  /*7d50*/  FFMA R3, R81, R82, R3 ;  /* 0x0000005251037223 */ /* 0x000fe20000000003 */
[----:B------:R-:W-:Y:S01]  /*7d60*/  LOP3.LUT R82, R107, 0xffff0000, RZ, 0xc0, !PT ;  /* 0xffff00006b527812 */ /* 0x000fe200078ec0ff */
[C---:B------:R-:W-:Y:S01]  /*7d70*/  FMUL R4, R76.reuse, R22 ;  /* 0x000000164c047220 */ /* 0x040fe20000400000 */
[----:B------:R1:W-:Y:S01]  /*7d80*/  STS.128 [R182+UR48+0x4400], R92 ;  /* 0x0044005cb6007988 */ /* 0x0003e20008000c30 */
[C---:B------:R-:W-:Y:S01]  /*7d90*/  FMUL R5, R76.reuse, R23 ;  /* 0x000000174c057220 */ /* 0x040fe20000400000 */
[----:B------:R-:W-:Y:S01]  /*7da0*/  F2FP.BF16.F32.PACK_AB R100, R3, R0 ;  /* 0x000000000364723e */ /* 0x000fe200000010ff */
[----:B------:R-:W-:Y:S01]  /*7db0*/  FFMA R4, R81, R80, R4 ;  /* 0x0000005051047223 */ /* 0x000fe20000000004 */
[----:B------:R-:W-:Y:S01]  /*7dc0*/  LOP3.LUT R0, R105, 0xffff0000, RZ, 0xc0, !PT ;  /* 0xffff000069007812 */ /* 0x000fe200078ec0ff */
[----:B------:R-:W-:Y:S01]  /*7dd0*/  FMUL R6, R76, R24 ;  /* 0x000000184c067220 */ /* 0x000fe20000400000 */
[----:B------:R-:W-:Y:S01]  /*7de0*/  SHF.L.U32 R3, R106, 0x10, RZ ;  /* 0x000000106a037819 */ /* 0x000fe200000006ff */
[----:B------:R-:W-:Y:S01]  /*7df0*/  FMUL R7, R76, R25 ;  /* 0x000000194c077220 */ /* 0x000fe20000400000 */
[----:B------:R-:W-:Y:S01]  /*7e00*/  LOP3.LUT R80, R106, 0xffff0000, RZ, 0xc0, !PT ;  /* 0xffff00006a507812 */ /* 0x000fe200078ec0ff */
[C---:B------:R-:W-:Y:S01]  /*7e10*/  FFMA R5, R81.reuse, R0, R5 ;  /* 0x0000000051057223 */ /* 0x040fe20000000005 */
[----:B------:R-:W-:Y:S01]  /*7e20*/  SHF.L.U32 R0, R112, 0x10, RZ ;  /* 0x0000001070007819 */ /* 0x000fe200000006ff */
[C---:B------:R-:W-:Y:S01]  /*7e30*/  FMUL R8, R76.reuse, R26 ;  /* 0x0000001a4c087220 */ /* 0x040fe20000400000 */
        /* <DEDUP_REMOVED lines=39> */
[----:B------:R2:W-:Y:S01]  /*80b0*/  STS.128 [R181+0x4400], R84 ;  /* 0x00440054b5007388 */ /* 0x0005e20000000c00 */
[----:B------:R-:W-:Y:S01]  /*80c0*/  FFMA R18, R81, R0, R18 ;  /* 0x0000000051127223 */ /* 0x000fe20000000012 */
[----:B------:R-:W-:Y:S01]  /*80d0*/  LOP3.LUT R0, R121, 0xffff0000, RZ, 0xc0, !PT ;  /* 0xffff000079007812 */ /* 0x000fe200078ec0ff */
[C---:B------:R-:W-:Y:S01]  /*80e0*/  FFMA R19, R81.reuse, R80, R19 ;  /* 0x0000005051137223 */ /* 0x040fe20000000013 */
[----:B------:R-:W-:Y:S01]  /*80f0*/  LOP3.LUT R80, R122, 0xffff0000, RZ, 0xc0, !PT ;  /* 0xffff00007a507812 */ /* 0x000fe200078ec0ff */
[----:B------:R-:W-:Y:S01]  /*8100*/  FMUL R21, R76, R39 ;  /* 0x000000274c157220 */ /* 0x000fe20000400000 */
[----:B------:R-:W-:Y:S01]  /*8110*/  FFMA R20, R81, R3, R20 ;  /* 0x0000000351147223 */ /* 0x000fe20000000014 */
[----:B------:R-:W-:Y:S01]  /*8120*/  SHF.L.U32 R3, R122, 0x10, RZ ;  /* 0x000000107a037819 */ /* 0x000fe200000006ff */
[C---:B------:R-:W-:Y:S01]  /*8130*/  FMUL R22, R76.reuse, R40 ;  /* 0x000000284c167220 */ /* 0x040fe20000400000 */
[----:B-1----:R-:W-:Y:S01]  /*8140*/  F2FP.BF16.F32.PACK_AB R92, R19, R18 ;  /* 0x00000012135c723e */ /* 0x002fe200000010ff */
[----:B------:R-:W-:Y:S01]  /*8150*/  FFMA R21, R81, R0, R21 ;  /* 0x0000000051157223 */ /* 0x000fe20000000015 */
[----:B------:R-:W-:Y:S01]  /*8160*/  LOP3.LUT R0, R123, 0xffff0000, RZ, 0xc0, !PT ;  /* 0xffff00007b007812 */ /* 0x000fe200078ec0ff */
[C---:B------:R-:W-:Y:S01]  /*8170*/  FMUL R23, R76.reuse, R41 ;  /* 0x000000294c177220 */ /* 0x040fe20000400000 */
[C---:B------:R-:W-:Y:S01]  /*8180*/  FMUL R24, R76.reuse, R42 ;  /* 0x0000002a4c187220 */ /* 0x040fe20000400000 */
[----:B------:R-:W-:Y:S01]  /*8190*/  FMUL R25, R76, R43 ;  /* 0x0000002b4c197220 */ /* 0x000fe20000400000 */
[----:B------:R-:W-:Y:S01]  /*81a0*/  F2FP.BF16.F32.PACK_AB R93, R21, R20 ;  /* 0x00000014155d723e */ /* 0x000fe200000010ff */
[C---:B------:R-:W-:Y:S01]  /*81b0*/  FFMA R22, R81.reuse, R3, R22 ;  /* 0x0000000351167223 */ /* 0x040fe20000000016 */
[C---:B------:R-:W-:Y:S01]  /*81c0*/  SHF.L.U32 R3, R128.reuse, 0x10, RZ ;  /* 0x0000001080037819 */ /* 0x040fe200000006ff */
[----:B------:R-:W-:Y:S01]  /*81d0*/  FFMA R23, R81, R80, R23 ;  /* 0x0000005051177223 */ /* 0x000fe20000000017 */
[----:B------:R-:W-:Y:S01]  /*81e0*/  LOP3.LUT R80, R129, 0xffff0000, RZ, 0xc0, !PT ;  /* 0xffff000081507812 */ /* 0x000fe200078ec0ff */
        /* <DEDUP_REMOVED lines=8> */
[C---:B------:R-:W-:Y:S01]  /*8270*/  FMUL R28, R76.reuse, R46 ;  /* 0x0000002e4c1c7220 */ /* 0x040fe20000400000 */
[----:B------:R-:W-:Y:S01]  /*8280*/  FMUL R29, R76, R47 ;  /* 0x0000002f4c1d7220 */ /* 0x000fe20000400000 */
[----:B------:R-:W-:Y:S01]  /*8290*/  FFMA R26, R81, R3, R26 ;  /* 0x00000003511a7223 */ /* 0x000fe2000000001a */
[----:B------:R-:W-:Y:S01]  /*82a0*/  SHF.L.U32 R3, R131, 0x10, RZ ;  /* 0x0000001083037819 */ /* 0x000fe200000006ff */
[----:B------:R1:W-:Y:S01]  /*82b0*/  STS.128 [R180+0x4400], R100 ;  /* 0x00440064b4007388 */ /* 0x0003e20000000c00 */
[----:B--2---:R-:W-:Y:S01]  /*82c0*/  F2FP.BF16.F32.PACK_AB R84, R11, R10 ;  /* 0x0000000a0b54723e */ /* 0x004fe200000010ff */
        /* <DEDUP_REMOVED lines=11> */
[----:B------:R-:W-:Y:S01]  /*8380*/  F2FP.BF16.F32.PACK_AB R87, R17, R16 ;  /* 0x000000101157723e */ /* 0x000fe200000010ff */
[----:B------:R-:W-:Y:S01]  /*8390*/  FFMA R30, R81, R0, R30 ;  /* 0x00000000511e7223 */ /* 0x000fe2000000001e */
[----:B------:R-:W-:Y:S01]  /*83a0*/  LOP3.LUT R0, R131, 0xffff0000, RZ, 0xc0, !PT ;  /* 0xffff000083007812 */ /* 0x000fe200078ec0ff */
[C---:B------:R-:W-:Y:S01]  /*83b0*/  FFMA R31, R81.reuse, R80, R31 ;  /* 0x00000050511f7223 */ /* 0x040fe2000000001f */
[----:B------:R-:W-:Y:S01]  /*83c0*/  FMUL R33, R76, R51 ;  /* 0x000000334c217220 */ /* 0x000fe20000400000 */
[----:B------:R2:W-:Y:S01]  /*83d0*/  STS.128 [R178+0x4400], R84 ;  /* 0x00440054b2007388 */ /* 0x0005e20000000c00 */
[C---:B------:R-:W-:Y:S01]  /*83e0*/  LOP3.LUT R80, R136.reuse, 0xffff0000, RZ, 0xc0, !PT ;  /* 0xffff000088507812 */ /* 0x040fe200078ec0ff */
        /* <DEDUP_REMOVED lines=8> */
[----:B------:R-:W-:Y:S01]  /*8470*/  FFMA R34, R81, R3, R34 ;  /* 0x0000000351227223 */ /* 0x000fe20000000022 */
[C---:B------:R-:W-:Y:S01]  /*8480*/  SHF.L.U32 R3, R138.reuse, 0x10, RZ ;  /* 0x000000108a037819 */ /* 0x040fe200000006ff */
[----:B------:R2:W-:Y:S01]  /*8490*/  STS.128 [R177+0x4400], R92 ;  /* 0x0044005cb1007388 */ /* 0x0005e20000000c00 */
[----:B-1----:R-:W-:Y:S01]  /*84a0*/  F2FP.BF16.F32.PACK_AB R100, R27, R26 ;  /* 0x0000001a1b64723e */ /* 0x002fe200000010ff */
        /* <DEDUP_REMOVED lines=56> */
[----:B-1----:R-:W1:Y:S02]  /*8830*/  FENCE.VIEW.ASYNC.S ;  /* 0x00000000000073c6 */ /* 0x002e640000000000 */
[----:B-1----:R-:W-:Y:S06]  /*8840*/  BAR.SYNC.DEFER_BLOCKING 0x1, 0x80 ;  /* 0x0042000000007b1d */ /* 0x002fec0000010000 */
[----:B------:R-:W-:Y:S05]  /*8850*/  @P0 BRA `(.L_x_121) ;  /* 0x0000000000240947 */ /* 0x000fea0003800000 */
[----:B------:R-:W-:Y:S02]  /*8860*/  UIADD3 UR8, UP0, UPT, UR52, 0x680, URZ ;  /* 0x0000068034087890 */ /* 0x000fe4000ff1e0ff */
[----:B------:R-:W-:Y:S02]  /*8870*/  UIADD3 UR5, UPT, UPT, UR41, 0x40, URZ ;  /* 0x0000004029057890 */ /* 0x000fe4000fffe0ff */
[----:B------:R-:W-:Y:S02]  /*8880*/  UIADD3 UR4, UPT, UPT, UR48, 0x4400, URZ ;  /* 0x0000440030047890 */ /* 0x000fe4000fffe0ff */
[----:B------:R-:W-:Y:S01]  /*8890*/  UIADD3.X UR9, UPT, UPT, URZ, UR53, URZ, UP0, !UPT ;  /* 0x00000035ff097290 */ /* 0x000fe200087fe4ff */
[----:B------:R-:W-:Y:S01]  /*88a0*/  UMOV UR6, UR42 ;  /* 0x0000002a00067c82 */ /* 0x000fe20008000000 */
[----:B------:R-:W-:Y:S07]  /*88b0*/  UMOV UR7, UR36 ;  /* 0x0000002400077c82 */ /* 0x000fee0008000000 */
[----:B------:R1:W-:Y:S01]  /*88c0*/  UTMASTG.3D [UR4], [UR8] ;  /* 0x00000004080073b5 */ /* 0x0003e20008010000 */
[----:B------:R0:W-:Y:S01]  /*88d0*/  UTMACMDFLUSH ;  /* 0x00000000000079b7 */ /* 0x0001e20000000000 */
[----:B-1----:R-:W-:Y:S04]  /*88e0*/  DEPBAR.LE SB0, 0x1 ;  /* 0x000080400000791a */ /* 0x002fe80000000000 */
.L_x_121:
[----:B------:R-:W-:Y:S05]  /*88f0*/  BSYNC.RECONVERGENT B0 ;  /* 0x0000000000007941 */ /* 0x000fea0003800200 */
.L_x_120:
[----:B------:R-:W-:Y:S01]  /*8900*/  BAR.SYNC.DEFER_BLOCKING 0x1, 0x80 ;  /* 0x0042000000007b1d */ /* 0x000fe20000010000 */
[----:B------:R-:W-:Y:S01]  /*8910*/  ISETP.NE.AND P1, PT, R179, RZ, PT ;  /* 0x000000ffb300720c */ /* 0x000fe20003f25270 */
[----:B------:R-:W-:Y:S01]  /*8920*/  UISETP.GT.U32.AND UP0, UPT, UR50, -0x3, UPT ;  /* 0xfffffffd3200788c */ /* 0x000fe2000bf04070 */
[----:B------:R-:W-:Y:S11]  /*8930*/  LEA R4, R109, UR48, 0x3 ;  /* 0x000000306d047c11 */ /* 0x000ff6000f8e18ff */
        /* <DEDUP_REMOVED lines=11> */
.L_x_122:
        /* <DEDUP_REMOVED lines=11> */
[----:B-1----:R-:W-:Y:S01]  /*8aa0*/  @P1 IMAD.IADD R0, R116, 0x1, R3 ;  /* 0x0000000174001824 */ /* 0x002fe200078e0203 */
[----:B------:R-:W-:Y:S06]  /*8ab0*/  @P0 BRA `(.L_x_126) ;  /* 0x00000000000c0947 */ /* 0x000fec0003800000 */
[----:B------:R-:W-:Y:S04]  /*8ac0*/  SHF.L.U32 R3, R167, 0x1f, RZ ;  /* 0x0000001fa7037819 */ /* 0x000fe800000006ff */
[----:B------:R-:W1:Y:S02]  /*8ad0*/  SYNCS.PHASECHK.TRANS64.TRYWAIT P0, [R4+URZ+0x30], R3 ;  /* 0x00003003040075a7 */ /* 0x000e6400080011ff */
[----:B-1----:R-:W-:Y:S05]  /*8ae0*/  @!P0 BRA `(.L_x_127) ;  /* 0x0000002000188947 */ /* 0x002fea0003800000 */
.L_x_126:
[----:B------:R-:W-:Y:S05]  /*8af0*/  BSYNC B0 ;  /* 0x0000000000007941 */ /* 0x000fea0003800000 */
.L_x_125:
[----:B------:R-:W-:Y:S11]  /*8b00*/  ISETP.NE.AND P0, PT, R117, RZ, PT ;  /* 0x000000ff7500720c */ /* 0x000ff60003f05270 */
[----:B------:R-:W-:Y:S02]  /*8b10*/  @!UPT UIADD3 URZ, UPT, UPT, URZ, URZ, URZ ;  /* 0x000000fffffff290 */ /* 0x000fe4000fffe0ff */
[----:B------:R4:W2:Y:S01]  /*8b20*/  @P0 LDS.128 R88, [R109+UR48+0x400] ;  /* 0x000400306d580984 */ /* 0x0008a20008000c00 */
[----:B-1----:R-:W-:Y:S01]  /*8b30*/  @P0 IMAD.IADD R3, R110, 0x1, R5 ;  /* 0x000000016e030824 */ /* 0x002fe200078e0205 */
[C---:B------:R-:W-:Y:S01]  /*8b40*/  @P0 IADD3 R6, PT, PT, R116.reuse, R5, RZ ;  /* 0x0000000574060210 */ /* 0x040fe20007ffe0ff */
[C---:B------:R-:W-:Y:S01]  /*8b50*/  @P0 IMAD.IADD R4, R116.reuse, 0x1, R7 ;  /* 0x0000000174040824 */ /* 0x040fe200078e0207 */
[----:B------:R4:W1:Y:S02]  /*8b60*/  @P0 LDS.128 R96, [R0+0x400] ;  /* 0x0004000000600984 */ /* 0x0008640000000c00 */
[----:B------:R-:W-:Y:S02]  /*8b70*/  @P0 IADD3 R116, PT, PT, R116, R3, RZ ;  /* 0x0000000374740210 */ /* 0x000fe40007ffe0ff */
[----:B------:R4:W1:Y:S04]  /*8b80*/  @P0 LDS.128 R104, [R7+0x400] ;  /* 0x0004000007680984 */ /* 0x0008680000000c00 */
[----:B------:R4:W1:Y:S04]  /*8b90*/  @P0 LDS.128 R112, [R4+0x400] ;  /* 0x0004000004700984 */ /* 0x0008680000000c00 */
[----:B------:R4:W1:Y:S04]  /*8ba0*/  @P0 LDS.128 R120, [R5+0x400] ;  /* 0x0004000005780984 */ /* 0x0008680000000c00 */
[----:B------:R4:W1:Y:S04]  /*8bb0*/  @P0 LDS.128 R128, [R6+0x400] ;  /* 0x0004000006800984 */ /* 0x0008680000000c00 */
[----:B------:R4:W1:Y:S04]  /*8bc0*/  @P0 LDS.128 R136, [R3+0x400] ;  /* 0x0004000003880984 */ /* 0x0008680000000c00 */
[----:B------:R4:W1:Y:S02]  /*8bd0*/  @P0 LDS.128 R144, [R116+0x400] ;  /* 0x0004000074900984 */ /* 0x0008640000000c00 */
.L_x_124:
[----:B------:R-:W-:Y:S05]  /*8be0*/  BSYNC B1 ;  /* 0x0000000000017941 */ /* 0x000fea0003800000 */
.L_x_123:
        /* <DEDUP_REMOVED lines=21> */
.L_x_128:
[----:B------:R-:W-:Y:S01]  /*8d40*/  ISETP.NE.AND P0, PT, R170, RZ, PT ;  /* 0x000000ffaa00720c */ /* 0x000fe20003f05270 */
[----:B------:R-:W-:Y:S05]  /*8d50*/  WARPSYNC.ALL ;  /* 0x0000000000007948 */ /* 0x000fea0003800000 */
[----:B------:R-:W-:Y:S01]  /*8d60*/  R2UR UR4, R78 ;  /* 0x000000004e0472ca */ /* 0x000fe200000e0000 */
[----:B------:R-:W-:Y:S01]  /*8d70*/  BSSY.RECONVERGENT B0, `(.L_x_129) ;  /* 0x00000ff000007945 */ /* 0x000fe20003800200 */
[C---:B--2---:R-:W-:Y:S02]  /*8d80*/  SHF.L.U32 R80, R88.reuse, 0x10, RZ ;  /* 0x0000001058507819 */ /* 0x044fe400000006ff */
[----:B------:R-:W-:Y:S02]  /*8d90*/  LOP3.LUT R82, R88, 0xffff0000, RZ, 0xc0, !PT ;  /* 0xffff000058527812 */ /* 0x000fe400078ec0ff */
[C---:B------:R-:W-:Y:S02]  /*8da0*/  SHF.L.U32 R83, R89.reuse, 0x10, RZ ;  /* 0x0000001059537819 */ /* 0x040fe400000006ff */
[----:B------:R-:W-:Y:S02]  /*8db0*/  LOP3.LUT R84, R89, 0xffff0000, RZ, 0xc0, !PT ;  /* 0xffff000059547812 */ /* 0x000fe400078ec0ff */
[C---:B------:R-:W-:Y:S02]  /*8dc0*/  SHF.L.U32 R85, R90.reuse, 0x10, RZ ;  /* 0x000000105a557819 */ /* 0x040fe400000006ff */
[----:B------:R-:W-:Y:S01]  /*8dd0*/  LOP3.LUT R86, R90, 0xffff0000, RZ, 0xc0, !PT ;  /* 0xffff00005a567812 */ /* 0x000fe200078ec0ff */
[----:B------:R-:W2:Y:S01]  /*8de0*/  LDTM.x64 R4, tmem[UR4+0x80] ;  /* 0x00008004000479ee */ /* 0x000ea20008340000 */
[C---:B------:R-:W-:Y:S01]  /*8df0*/  SHF.L.U32 R87, R91.reuse, 0x10, RZ ;  /* 0x000000105b577819 */ /* 0x040fe200000006ff */
[----:B------:R-:W-:Y:S01]  /*8e00*/  NOP ;  /* 0x0000000000007918 */ /* 0x000fe20000000000 */
[----:B------:R-:W-:Y:S02]  /*8e10*/  LOP3.LUT R88, R91, 0xffff0000, RZ, 0xc0, !PT ;  /* 0xffff00005b587812 */ /* 0x000fe400078ec0ff */
[C---:B-1----:R-:W-:Y:S02]  /*8e20*/  SHF.L.U32 R89, R96.reuse, 0x10, RZ ;  /* 0x0000001060597819 */ /* 0x042fe400000006ff */
[----:B------:R-:W-:Y:S02]  /*8e30*/  LOP3.LUT R90, R96, 0xffff0000, RZ, 0xc0, !PT ;  /* 0xffff0000605a7812 */ /* 0x000fe400078ec0ff */
[C---:B------:R-:W-:Y:S02]  /*8e40*/  SHF.L.U32 R91, R97.reuse, 0x10, RZ ;  /* 0x00000010615b7819 */ /* 0x040fe400000006ff */
[----:B------:R-:W-:Y:S02]  /*8e50*/  LOP3.LUT R92, R97, 0xffff0000, RZ, 0xc0, !PT ;  /* 0xffff0000615c7812 */ /* 0x000fe400078ec0ff */
[C---:B------:R-:W-:Y:S02]  /*8e60*/  SHF.L.U32 R93, R98.reuse, 0x10, RZ ;  /* 0x00000010625d7819 */ /* 0x040fe400000006ff */
[----:B------:R-:W-:Y:S02]  /*8e70*/  LOP3.LUT R94, R98, 0xffff0000, RZ, 0xc0, !PT ;  /* 0xffff0000625e7812 */ /* 0x000fe400078ec0ff */
[----:B------:R-:W-:Y:S02]  /*8e80*/  SHF.L.U32 R95, R99, 0x10, RZ ;  /* 0x00000010635f7819 */ /* 0x000fe400000006ff */
[----:B------:R-:W-:Y:S02]  /*8e90*/  IADD3 R183, PT, PT, R183, 0xa0, RZ ;  /* 0x000000a0b7b77810 */ /* 0x000fe40007ffe0ff */
[----:B------:R-:W-:Y:S02]  /*8ea0*/  LOP3.LUT R96, R99, 0xffff0000, RZ, 0xc0, !PT ;  /* 0xffff000063607812 */ /* 0x000fe400078ec0ff */
[----:B------:R-:W-:Y:S01]  /*8eb0*/  SHF.L.U32 R97, R104, 0x10, RZ ;  /* 0x0000001068617819 */ /* 0x000fe200000006ff */
[----:B--2---:R-:W-:Y:S01]  /*8ec0*/  FMUL R4, R76, R4 ;  /* 0x000000044c047220 */ /* 0x004fe20000400000 */
[----:B------:R-:W-:Y:S01]  /*8ed0*/  LOP3.LUT R98, R104, 0xffff0000, RZ, 0xc0, !PT ;  /* 0xffff000068627812 */ /* 0x000fe200078ec0ff */
[C---:B------:R-:W-:Y:S01]  /*8ee0*/  FMUL R5, R76.reuse, R5 ;  /* 0x000000054c057220 */ /* 0x040fe20000400000 */
[----:B------:R-:W-:Y:S01]  /*8ef0*/  SHF.L.U32 R99, R105, 0x10, RZ ;  /* 0x0000001069637819 */ /* 0x000fe200000006ff */
[----:B------:R-:W-:Y:S01]  /*8f00*/  FFMA R4, R81, R80, R4 ;  /* 0x0000005051047223 */ /* 0x000fe20000000004 */
[----:B------:R-:W-:Y:S01]  /*8f10*/  LOP3.LUT R183, R183, 0xfefffff8, RZ, 0xc0, !PT ;  /* 0xfefffff8b7b77812 */ /* 0x000fe200078ec0ff */
[----:B------:R-:W-:Y:S01]  /*8f20*/  FFMA R5, R81, R82, R5 ;  /* 0x0000005251057223 */ /* 0x000fe20000000005 */
[----:B------:R-:W-:Y:S01]  /*8f30*/  LOP3.LUT R100, R105, 0xffff0000, RZ, 0xc0, !PT ;  /* 0xffff000069647812 */ /* 0x000fe200078ec0ff */
[----:B------:R-:W-:Y:S01]  /*8f40*/  FMUL R6, R76, R6 ;  /* 0x000000064c067220 */ /* 0x000fe20000400000 */
[C---:B------:R-:W-:Y:S01]  /*8f50*/  SHF.L.U32 R101, R106.reuse, 0x10, RZ ;  /* 0x000000106a657819 */ /* 0x040fe200000006ff */
[----:B------:R1:W-:Y:S01]  /*8f60*/  SYNCS.ARRIVE.TRANS64.RED.A1T0 RZ, [R183+URZ], RZ ;  /* 0x000000ffb7ff79a7 */ /* 0x0003e200081004ff */
[----:B------:R-:W-:Y:S01]  /*8f70*/  F2FP.BF16.F32.PACK_AB R4, R5, R4 ;  /* 0x000000040504723e */ /* 0x000fe200000010ff */
[----:B------:R-:W-:Y:S01]  /*8f80*/  FFMA R6, R81, R83, R6 ;  /* 0x0000005351067223 */ /* 0x000fe20000000006 */
[----:B------:R-:W-:Y:S01]  /*8f90*/  LOP3.LUT R102, R106, 0xffff0000, RZ, 0xc0, !PT ;  /* 0xffff00006a667812 */ /* 0x000fe200078ec0ff */
[C---:B------:R-:W-:Y:S01]  /*8fa0*/  FMUL R7, R76.reuse, R7 ;  /* 0x000000074c077220 */ /* 0x040fe20000400000 */
[C---:B------:R-:W-:Y:S01]  /*8fb0*/  SHF.L.U32 R103, R107.reuse, 0x10, RZ ;  /* 0x000000106b677819 */ /* 0x040fe200000006ff */
[----:B------:R-:W-:Y:S01]  /*8fc0*/  FMUL R8, R76, R8 ;  /* 0x000000084c087220 */ /* 0x000fe20000400000 */
[----:B------:R-:W-:Y:S01]  /*8fd0*/  LOP3.LUT R104, R107, 0xffff0000, RZ, 0xc0, !PT ;  /* 0xffff00006b687812 */ /* 0x000fe200078ec0ff */
[C---:B------:R-:W-:Y:S01]  /*8fe0*/  FFMA R7, R81.reuse, R84, R7 ;  /* 0x0000005451077223 */ /* 0x040fe20000000007 */
[C---:B------:R-:W-:Y:S01]  /*8ff0*/  SHF.L.U32 R105, R112.reuse, 0x10, RZ ;  /* 0x0000001070697819 */ /* 0x040fe200000006ff */
[----:B------:R-:W-:Y:S01]  /*9000*/  FFMA R8, R81, R85, R8 ;  /* 0x0000005551087223 */ /* 0x000fe20000000008 */
[----:B------:R-:W-:Y:S01]  /*9010*/  LOP3.LUT R106, R112, 0xffff0000, RZ, 0xc0, !PT ;  /* 0xffff0000706a7812 */ /* 0x000fe200078ec0ff */
[C---:B------:R-:W-:Y:S01]  /*9020*/  FMUL R9, R76.reuse, R9 ;  /* 0x000000094c097220 */ /* 0x040fe20000400000 */
[----:B------:R-:W-:Y:S01]  /*9030*/  F2FP.BF16.F32.PACK_AB R5, R7, R6 ;  /* 0x000000060705723e */ /* 0x000fe200000010ff */
[----:B------:R-:W-:Y:S01]  /*9040*/  FMUL R10, R76, R10 ;  /* 0x0000000a4c0a7220 */ /* 0x000fe20000400000 */
[----:B------:R-:W-:Y:S01]  /*9050*/  SHF.L.U32 R107, R113, 0x10, RZ ;  /* 0x00000010716b7819 */ /* 0x000fe200000006ff */
[----:B------:R-:W-:Y:S01]  /*9060*/  FFMA R9, R81, R86, R9 ;  /* 0x0000005651097223 */ /* 0x000fe20000000009 */
[----:B------:R-:W-:Y:S01]  /*9070*/  LOP3.LUT R108, R113, 0xffff0000, RZ, 0xc0, !PT ;  /* 0xffff0000716c7812 */ /* 0x000fe200078ec0ff */
[----:B------:R-:W-:Y:S01]  /*9080*/  FFMA R10, R81, R87, R10 ;  /* 0x00000057510a7223 */ /* 0x000fe2000000000a */
[----:B------:R-:W-:Y:S01]  /*9090*/  SHF.L.U32 R109, R114, 0x10, RZ ;  /* 0x00000010726d7819 */ /* 0x000fe200000006ff */
[C---:B------:R-:W-:Y:S01]  /*90a0*/  FMUL R11, R76.reuse, R11 ;  /* 0x0000000b4c0b7220 */ /* 0x040fe20000400000 */
[----:B------:R-:W-:Y:S01]  /*90b0*/  F2FP.BF16.F32.PACK_AB R6, R9, R8 ;  /* 0x000000080906723e */ /* 0x000fe200000010ff */
[----:B------:R-:W-:Y:S01]  /*90c0*/  FMUL R0, R76, R12 ;  /* 0x0000000c4c007220 */ /* 0x000fe20000400000 */
[----:B------:R-:W-:Y:S01]  /*90d0*/  LOP3.LUT R110, R114, 0xffff0000, RZ, 0xc0, !PT ;  /* 0xffff0000726e7812 */ /* 0x000fe200078ec0ff */
[----:B------:R-:W-:Y:S01]  /*90e0*/  FFMA R11, R81, R88, R11 ;  /* 0x00000058510b7223 */ /* 0x000fe2000000000b */
[----:B------:R-:W-:Y:S01]  /*90f0*/  SHF.L.U32 R111, R115, 0x10, RZ ;  /* 0x00000010736f7819 */ /* 0x000fe200000006ff */
[----:B------:R-:W-:Y:S01]  /*9100*/  FFMA R0, R81, R89, R0 ;  /* 0x0000005951007223 */ /* 0x000fe20000000000 */
[----:B------:R-:W-:Y:S01]  /*9110*/  LOP3.LUT R112, R115, 0xffff0000, RZ, 0xc0, !PT ;  /* 0xffff000073707812 */ /* 0x000fe200078ec0ff */
[C---:B------:R-:W-:Y:S01]  /*9120*/  FMUL R3, R76.reuse, R13 ;  /* 0x0000000d4c037220 */ /* 0x040fe20000400000 */
[----:B------:R-:W-:Y:S01]  /*9130*/  F2FP.BF16.F32.PACK_AB R7, R11, R10 ;  /* 0x0000000a0b07723e */ /* 0x000fe200000010ff */
[----:B------:R-:W-:Y:S01]  /*9140*/  FMUL R14, R76, R14 ;  /* 0x0000000e4c0e7220 */ /* 0x000fe20000400000 */
[----:B------:R-:W-:Y:S01]  /*9150*/  SHF.L.U32 R113, R120, 0x10, RZ ;  /* 0x0000001078717819 */ /* 0x000fe200000006ff */
[----:B------:R-:W-:Y:S01]  /*9160*/  FMUL R15, R76, R15 ;  /* 0x0000000f4c0f7220 */ /* 0x000fe20000400000 */
[----:B------:R-:W-:Y:S01]  /*9170*/  LOP3.LUT R114, R120, 0xffff0000, RZ, 0xc0, !PT ;  /* 0xffff000078727812 */ /* 0x000fe200078ec0ff */
[C---:B------:R-:W-:Y:S01]  /*9180*/  FMUL R12, R76.reuse, R16 ;  /* 0x000000104c0c7220 */ /* 0x040fe20000400000 */
[----:B------:R-:W-:Y:S01]  /*9190*/  SHF.L.U32 R115, R121, 0x10, RZ ;  /* 0x0000001079737819 */ /* 0x000fe200000006ff */
[----:B------:R-:W-:Y:S01]  /*91a0*/  FFMA R3, R81, R90, R3 ;  /* 0x0000005a51037223 */ /* 0x000fe20000000003 */
[----:B------:R-:W-:Y:S01]  /*91b0*/  LOP3.LUT R116, R121, 0xffff0000, RZ, 0xc0, !PT ;  /* 0xffff000079747812 */ /* 0x000fe200078ec0ff */
[----:B------:R-:W-:Y:S01]  /*91c0*/  FMUL R13, R76, R17 ;  /* 0x000000114c0d7220 */ /* 0x000fe20000400000 */
[----:B------:R-:W-:Y:S01]  /*91d0*/  SHF.L.U32 R117, R122, 0x10, RZ ;  /* 0x000000107a757819 */ /* 0x000fe200000006ff */
[----:B------:R-:W-:Y:S01]  /*91e0*/  FFMA R14, R81, R91, R14 ;  /* 0x0000005b510e7223 */ /* 0x000fe2000000000e */
[----:B------:R-:W-:Y:S01]  /*91f0*/  F2FP.BF16.F32.PACK_AB R8, R3, R0 ;  /* 0x000000000308723e */ /* 0x000fe200000010ff */
[----:B------:R-:W-:Y:S01]  /*9200*/  FMUL R18, R76, R18 ;  /* 0x000000124c127220 */ /* 0x000fe20000400000 */
[----:B------:R-:W-:Y:S01]  /*9210*/  LOP3.LUT R118, R122, 0xffff0000, RZ, 0xc0, !PT ;  /* 0xffff00007a767812 */ /* 0x000fe200078ec0ff */
[----:B------:R-:W-:Y:S01]  /*9220*/  FFMA R15, R81, R92, R15 ;  /* 0x0000005c510f7223 */ /* 0x000fe2000000000f */
[C---:B------:R-:W-:Y:S01]  /*9230*/  SHF.L.U32 R119, R123.reuse, 0x10, RZ ;  /* 0x000000107b777819 */ /* 0x040fe200000006ff */
[C---:B------:R-:W-:Y:S01]  /*9240*/  FMUL R19, R76.reuse, R19 ;  /* 0x000000134c137220 */ /* 0x040fe20000400000 */
[----:B------:R-:W-:Y:S01]  /*9250*/  LOP3.LUT R120, R123, 0xffff0000, RZ, 0xc0, !PT ;  /* 0xffff00007b787812 */ /* 0x000fe200078ec0ff */
[----:B------:R-:W-:Y:S01]  /*9260*/  FFMA R12, R81, R93, R12 ;  /* 0x0000005d510c7223 */ /* 0x000fe2000000000c */
[----:B------:R-:W-:Y:S01]  /*9270*/  F2FP.BF16.F32.PACK_AB R9, R15, R14 ;  /* 0x0000000e0f09723e */ /* 0x000fe200000010ff */
[----:B------:R-:W-:Y:S01]  /*9280*/  FMUL R16, R76, R20 ;  /* 0x000000144c107220 */ /* 0x000fe20000400000 */
[C---:B------:R-:W-:Y:S01]  /*9290*/  SHF.L.U32 R121, R128.reuse, 0x10, RZ ;  /* 0x0000001080797819 */ /* 0x040fe200000006ff */
[----:B------:R1:W-:Y:S01]  /*92a0*/  STS.128 [R182+UR48+0x8400], R4 ;  /* 0x00840004b6007988 */ /* 0x0003e20008000c30 */
[C---:B------:R-:W-:Y:S01]  /*92b0*/  FFMA R13, R81.reuse, R94, R13 ;  /* 0x0000005e510d7223 */ /* 0x040fe2000000000d */
[----:B------:R-:W-:Y:S01]  /*92c0*/  LOP3.LUT R122, R128, 0xffff0000, RZ, 0xc0, !PT ;  /* 0xffff0000807a7812 */ /* 0x000fe200078ec0ff */
[C---:B------:R-:W-:Y:S01]  /*92d0*/  FFMA R18, R81.reuse, R95, R18 ;  /* 0x0000005f51127223 */ /* 0x040fe20000000012 */
[----:B------:R-:W-:Y:S01]  /*92e0*/  FFMA R19, R81, R96, R19 ;  /* 0x0000006051137223 */ /* 0x000fe20000000013 */
[----:B------:R-:W-:Y:S01]  /*92f0*/  SHF.L.U32 R123, R129, 0x10, RZ ;  /* 0x00000010817b7819 */ /* 0x000fe200000006ff */
[----:B------:R-:W-:Y:S01]  /*9300*/  FFMA R16, R81, R97, R16 ;  /* 0x0000006151107223 */ /* 0x000fe20000000010 */
[----:B------:R-:W-:Y:S01]  /*9310*/  F2FP.BF16.F32.PACK_AB R10, R13, R12 ;  /* 0x0000000c0d0a723e */ /* 0x000fe200000010ff */
[C---:B------:R-:W-:Y:S01]  /*9320*/  FMUL R17, R76.reuse, R21 ;  /* 0x000000154c117220 */ /* 0x040fe20000400000 */
[----:B------:R-:W-:Y:S01]  /*9330*/  F2FP.BF16.F32.PACK_AB R11, R19, R18 ;  /* 0x00000012130b723e */ /* 0x000fe200000010ff */
[C---:B------:R-:W-:Y:S01]  /*9340*/  FMUL R22, R76.reuse, R22 ;  /* 0x000000164c167220 */ /* 0x040fe20000400000 */
[C---:B------:R-:W-:Y:S01]  /*9350*/  FMUL R23, R76.reuse, R23 ;  /* 0x000000174c177220 */ /* 0x040fe20000400000 */
[----:B------:R-:W-:Y:S01]  /*9360*/  FFMA R17, R81, R98, R17 ;  /* 0x0000006251117223 */ /* 0x000fe20000000011 */
[C---:B------:R-:W-:Y:S01]  /*9370*/  FMUL R20, R76.reuse, R24 ;  /* 0x000000184c147220 */ /* 0x040fe20000400000 */
[----:B------:R-:W-:Y:S01]  /*9380*/  LOP3.LUT R124, R129, 0xffff0000, RZ, 0xc0, !PT ;  /* 0xffff0000817c7812 */ /* 0x000fe200078ec0ff */
[----:B------:R1:W-:Y:S01]  /*9390*/  STS.128 [R181+0x8400], R8 ;  /* 0x00840008b5007388 */ /* 0x0003e20000000c00 */
[----:B------:R-:W-:Y:S01]  /*93a0*/  FFMA R22, R81, R99, R22 ;  /* 0x0000006351167223 */ /* 0x000fe20000000016 */
[----:B------:R-:W-:Y:S01]  /*93b0*/  F2FP.BF16.F32.PACK_AB R16, R17, R16 ;  /* 0x000000101110723e */ /* 0x000fe200000010ff */
[C---:B------:R-:W-:Y:S01]  /*93c0*/  FFMA R23, R81.reuse, R100, R23 ;  /* 0x0000006451177223 */ /* 0x040fe20000000017 */
[----:B------:R-:W-:Y:S01]  /*93d0*/  FFMA R20, R81, R101, R20 ;  /* 0x0000006551147223 */ /* 0x000fe20000000014 */
[----:B------:R-:W-:Y:S01]  /*93e0*/  FMUL R21, R76, R25 ;  /* 0x000000194c157220 */ /* 0x000fe20000400000 */
[----:B------:R-:W-:Y:S01]  /*93f0*/  SHF.L.U32 R125, R130, 0x10, RZ ;  /* 0x00000010827d7819 */ /* 0x000fe200000006ff */
[C---:B------:R-:W-:Y:S01]  /*9400*/  FMUL R26, R76.reuse, R26 ;  /* 0x0000001a4c1a7220 */ /* 0x040fe20000400000 */
[----:B------:R-:W-:Y:S01]  /*9410*/  F2FP.BF16.F32.PACK_AB R17, R23, R22 ;  /* 0x000000161711723e */ /* 0x000fe200000010ff */
[C---:B------:R-:W-:Y:S01]  /*9420*/  FFMA R21, R81.reuse, R102, R21 ;  /* 0x0000006651157223 */ /* 0x040fe20000000015 */
[----:B------:R-:W-:Y:S01]  /*9430*/  FMUL R27, R76, R27 ;  /* 0x0000001b4c1b7220 */ /* 0x000fe20000400000 */
[----:B------:R-:W-:Y:S01]  /*9440*/  FFMA R26, R81, R103, R26 ;  /* 0x00000067511a7223 */ /* 0x000fe2000000001a */
[----:B------:R-:W-:Y:S01]  /*9450*/  LOP3.LUT R126, R130, 0xffff0000, RZ, 0xc0, !PT ;  /* 0xffff0000827e7812 */ /* 0x000fe200078ec0ff */
[C---:B------:R-:W-:Y:S01]  /*9460*/  FMUL R24, R76.reuse, R28 ;  /* 0x0000001c4c187220 */ /* 0x040fe20000400000 */
[----:B------:R-:W-:Y:S01]  /*9470*/  F2FP.BF16.F32.PACK_AB R18, R21, R20 ;  /* 0x000000141512723e */ /* 0x000fe200000010ff */
[C---:B------:R-:W-:Y:S01]  /*9480*/  FFMA R27, R81.reuse, R104, R27 ;  /* 0x00000068511b7223 */ /* 0x040fe2000000001b */
[C---:B------:R-:W-:Y:S01]  /*9490*/  FMUL R25, R76.reuse, R29 ;  /* 0x0000001d4c197220 */ /* 0x040fe20000400000 */
[----:B------:R-:W-:Y:S01]  /*94a0*/  FFMA R24, R81, R105, R24 ;  /* 0x0000006951187223 */ /* 0x000fe20000000018 */
[----:B------:R-:W-:Y:S01]  /*94b0*/  SHF.L.U32 R127, R131, 0x10, RZ ;  /* 0x00000010837f7819 */ /* 0x000fe200000006ff */
[C---:B------:R-:W-:Y:S01]  /*94c0*/  FMUL R30, R76.reuse, R30 ;  /* 0x0000001e4c1e7220 */ /* 0x040fe20000400000 */
[----:B------:R-:W-:Y:S01]  /*94d0*/  F2FP.BF16.F32.PACK_AB R19, R27, R26 ;  /* 0x0000001a1b13723e */ /* 0x000fe200000010ff */
[C---:B------:R-:W-:Y:S01]  /*94e0*/  FFMA R25, R81.reuse, R106, R25 ;  /* 0x0000006a51197223 */ /* 0x040fe20000000019 */
[C---:B------:R-:W-:Y:S01]  /*94f0*/  FMUL R31, R76.reuse, R31 ;  /* 0x0000001f4c1f7220 */ /* 0x040fe20000400000 */
[----:B------:R-:W-:Y:S01]  /*9500*/  FFMA R30, R81, R107, R30 ;  /* 0x0000006b511e7223 */ /* 0x000fe2000000001e */
[----:B------:R-:W-:Y:S01]  /*9510*/  LOP3.LUT R128, R131, 0xffff0000, RZ, 0xc0, !PT ;  /* 0xffff000083807812 */ /* 0x000fe200078ec0ff */
[----:B------:R1:W-:Y:S01]  /*9520*/  STS.128 [R180+0x8400], R16 ;  /* 0x00840010b4007388 */ /* 0x0003e20000000c00 */
[----:B------:R-:W-:Y:S01]  /*9530*/  F2FP.BF16.F32.PACK_AB R24, R25, R24 ;  /* 0x000000181918723e */ /* 0x000fe200000010ff */
[C---:B------:R-:W-:Y:S01]  /*9540*/  FFMA R31, R81.reuse, R108, R31 ;  /* 0x0000006c511f7223 */ /* 0x040fe2000000001f */
[C---:B------:R-:W-:Y:S01]  /*9550*/  FMUL R28, R76.reuse, R32 ;  /* 0x000000204c1c7220 */ /* 0x040fe20000400000 */
[C---:B------:R-:W-:Y:S01]  /*9560*/  FMUL R29, R76.reuse, R33 ;  /* 0x000000214c1d7220 */ /* 0x040fe20000400000 */
[----:B------:R-:W-:Y:S01]  /*9570*/  FMUL R34, R76, R34 ;  /* 0x000000224c227220 */ /* 0x000fe20000400000 */
[----:B------:R-:W-:Y:S01]  /*9580*/  SHF.L.U32 R129, R136, 0x10, RZ ;  /* 0x0000001088817819 */ /* 0x000fe200000006ff */
[----:B------:R-:W-:Y:S01]  /*9590*/  FFMA R28, R81, R109, R28 ;  /* 0x0000006d511c7223 */ /* 0x000fe2000000001c */
[----:B------:R-:W-:Y:S01]  /*95a0*/  F2FP.BF16.F32.PACK_AB R25, R31, R30 ;  /* 0x0000001e1f19723e */ /* 0x000fe200000010ff */
[C---:B------:R-:W-:Y:S01]  /*95b0*/  FFMA R29, R81.reuse, R110, R29 ;  /* 0x0000006e511d7223 */ /* 0x040fe2000000001d */
[----:B------:R-:W-:Y:S01]  /*95c0*/  FFMA R34, R81, R111, R34 ;  /* 0x0000006f51227223 */ /* 0x000fe20000000022 */
[----:B------:R-:W-:Y:S01]  /*95d0*/  FMUL R35, R76, R35 ;  /* 0x000000234c237220 */ /* 0x000fe20000400000 */
        /* <DEDUP_REMOVED lines=35> */
[C---:B------:R-:W-:Y:S01]  /*9810*/  FMUL R47, R76.reuse, R47 ;  /* 0x0000002f4c2f7220 */ /* 0x040fe20000400000 */
[C---:B------:R-:W-:Y:S01]  /*9820*/  FMUL R44, R76.reuse, R48 ;  /* 0x000000304c2c7220 */ /* 0x040fe20000400000 */
[----:B------:R-:W-:Y:S01]  /*9830*/  FMUL R45, R76, R49 ;  /* 0x000000314c2d7220 */ /* 0x000fe20000400000 */
[----:B------:R1:W-:Y:S01]  /*9840*/  STS.128 [R177+0x8400], R32 ;  /* 0x00840020b1007388 */ /* 0x0003e20000000c00 */
[----:B------:R-:W-:Y:S01]  /*9850*/  LOP3.LUT R136, R139, 0xffff0000, RZ, 0xc0, !PT ;  /* 0xffff00008b887812 */ /* 0x000fe200078ec0ff */
[C---:B------:R-:W-:Y:S01]  /*9860*/  FFMA R46, R81.reuse, R123, R46 ;  /* 0x0000007b512e7223 */ /* 0x040fe2000000002e */
[----:B------:R-:W-:Y:S01]  /*9870*/  SHF.L.U32 R137, R144, 0x10, RZ ;  /* 0x0000001090897819 */ /* 0x000fe200000006ff */
[----:B------:R-:W-:Y:S01]  /*9880*/  FFMA R47, R81, R124, R47 ;  /* 0x0000007c512f7223 */ /* 0x000fe2000000002f */
[----:B------:R-:W-:Y:S01]  /*9890*/  F2FP.BF16.F32.PACK_AB R40, R41, R40 ;  /* 0x000000282928723e */ /* 0x000fe200000010ff */
[C---:B------:R-:W-:Y:S01]  /*98a0*/  FFMA R44, R81.reuse, R125, R44 ;  /* 0x0000007d512c7223 */ /* 0x040fe2000000002c */
[C---:B------:R-:W-:Y:S01]  /*98b0*/  FFMA R45, R81.reuse, R126, R45 ;  /* 0x0000007e512d7223 */ /* 0x040fe2000000002d */
[C---:B------:R-:W-:Y:S01]  /*98c0*/  FMUL R50, R76.reuse, R50 ;  /* 0x000000324c327220 */ /* 0x040fe20000400000 */
[C---:B------:R-:W-:Y:S01]  /*98d0*/  FMUL R51, R76.reuse, R51 ;  /* 0x000000334c337220 */ /* 0x040fe20000400000 */
[C---:B------:R-:W-:Y:S01]  /*98e0*/  FMUL R48, R76.reuse, R52 ;  /* 0x000000344c307220 */ /* 0x040fe20000400000 */
[C---:B------:R-:W-:Y:S01]  /*98f0*/  FMUL R49, R76.reuse, R53 ;  /* 0x000000354c317220 */ /* 0x040fe20000400000 */
[C---:B------:R-:W-:Y:S01]  /*9900*/  FFMA R50, R81.reuse, R127, R50 ;  /* 0x0000007f51327223 */ /* 0x040fe20000000032 */
        /* <DEDUP_REMOVED lines=9> */
[----:B------:R-:W-:Y:S01]  /*99a0*/  FFMA R55, R81, R132, R55 ;  /* 0x0000008451377223 */ /* 0x000fe20000000037 */
[C---:B------:R-:W-:Y:S01]  /*99b0*/  FMUL R59, R76.reuse, R59 ;  /* 0x0000003b4c3b7220 */ /* 0x040fe20000400000 */
[----:B------:R-:W-:Y:S01]  /*99c0*/  F2FP.BF16.F32.PACK_AB R41, R47, R46 ;  /* 0x0000002e2f29723e */ /* 0x000fe200000010ff */
[----:B------:R-:W-:Y:S01]  /*99d0*/  FFMA R52, R81, R133, R52 ;  /* 0x0000008551347223 */ /* 0x000fe20000000034 */
[----:B------:R-:W-:Y:S01]  /*99e0*/  F2FP.BF16.F32.PACK_AB R42, R45, R44 ;  /* 0x0000002c2d2a723e */ /* 0x000fe200000010ff */
[----:B------:R-:W-:Y:S01]  /*99f0*/  FMUL R56, R76, R60 ;  /* 0x0000003c4c387220 */ /* 0x000fe20000400000 */
[----:B------:R-:W-:Y:S01]  /*9a00*/  F2FP.BF16.F32.PACK_AB R43, R51, R50 ;  /* 0x00000032332b723e */ /* 0x000fe200000010ff */
[----:B------:R-:W-:Y:S01]  /*9a10*/  FFMA R53, R81, R134, R53 ;  /* 0x0000008651357223 */ /* 0x000fe20000000035 */
[----:B------:R-:W-:Y:S01]  /*9a20*/  LOP3.LUT R138, R144, 0xffff0000, RZ, 0xc0, !PT ;  /* 0xffff0000908a7812 */ /* 0x000fe200078ec0ff */
[C---:B------:R-:W-:Y:S01]  /*9a30*/  FMUL R57, R76.reuse, R61 ;  /* 0x0000003d4c397220 */ /* 0x040fe20000400000 */
[----:B------:R-:W-:Y:S01]  /*9a40*/  SHF.L.U32 R139, R145, 0x10, RZ ;  /* 0x00000010918b7819 */ /* 0x000fe200000006ff */
[----:B------:R1:W-:Y:S01]  /*9a50*/  STS.128 [R176+0x8400], R40 ;  /* 0x00840028b0007388 */ /* 0x0003e20000000c00 */
[----:B------:R-:W-:Y:S01]  /*9a60*/  FFMA R58, R81, R135, R58 ;  /* 0x00000087513a7223 */ /* 0x000fe2000000003a */
[----:B------:R-:W-:Y:S01]  /*9a70*/  LOP3.LUT R140, R145, 0xffff0000, RZ, 0xc0, !PT ;  /* 0xffff0000918c7812 */ /* 0x000fe200078ec0ff */
[----:B------:R-:W-:Y:S01]  /*9a80*/  FMUL R62, R76, R62 ;  /* 0x0000003e4c3e7220 */ /* 0x000fe20000400000 */
[C---:B------:R-:W-:Y:S01]  /*9a90*/  FFMA R59, R81.reuse, R136, R59 ;  /* 0x00000088513b7223 */ /* 0x040fe2000000003b */
[----:B------:R-:W-:Y:S01]  /*9aa0*/  SHF.L.U32 R141, R146, 0x10, RZ ;  /* 0x00000010928d7819 */ /* 0x000fe200000006ff */
[----:B------:R-:W-:Y:S01]  /*9ab0*/  FMUL R63, R76, R63 ;  /* 0x0000003f4c3f7220 */ /* 0x000fe20000400000 */
[C---:B------:R-:W-:Y:S01]  /*9ac0*/  FFMA R56, R81.reuse, R137, R56 ;  /* 0x0000008951387223 */ /* 0x040fe20000000038 */
[----:B------:R-:W-:Y:S01]  /*9ad0*/  LOP3.LUT R142, R146, 0xffff0000, RZ, 0xc0, !PT ;  /* 0xffff0000928e7812 */ /* 0x000fe200078ec0ff */
[C---:B------:R-:W-:Y:S01]  /*9ae0*/  FMUL R60, R76.reuse, R64 ;  /* 0x000000404c3c7220 */ /* 0x040fe20000400000 */
[----:B------:R-:W-:Y:S01]  /*9af0*/  FFMA R57, R81, R138, R57 ;  /* 0x0000008a51397223 */ /* 0x000fe20000000039 */
[----:B------:R-:W-:Y:S01]  /*9b00*/  SHF.L.U32 R143, R147, 0x10, RZ ;  /* 0x00000010938f7819 */ /* 0x000fe200000006ff */
[C---:B------:R-:W-:Y:S01]  /*9b10*/  FMUL R61, R76.reuse, R65 ;  /* 0x000000414c3d7220 */ /* 0x040fe20000400000 */
[----:B------:R-:W-:Y:S01]  /*9b20*/  FFMA R62, R81, R139, R62 ;  /* 0x0000008b513e7223 */ /* 0x000fe2000000003e */
[----:B------:R-:W-:Y:S01]  /*9b30*/  LOP3.LUT R144, R147, 0xffff0000, RZ, 0xc0, !PT ;  /* 0xffff000093907812 */ /* 0x000fe200078ec0ff */
[C---:B------:R-:W-:Y:S01]  /*9b40*/  FMUL R66, R76.reuse, R66 ;  /* 0x000000424c427220 */ /* 0x040fe20000400000 */
[----:B------:R-:W-:Y:S01]  /*9b50*/  F2FP.BF16.F32.PACK_AB R48, R49, R48 ;  /* 0x000000303130723e */ /* 0x000fe200000010ff */
[----:B------:R-:W-:Y:S01]  /*9b60*/  FFMA R63, R81, R140, R63 ;  /* 0x0000008c513f7223 */ /* 0x000fe2000000003f */
[----:B------:R-:W-:Y:S01]  /*9b70*/  FMUL R67, R76, R67 ;  /* 0x000000434c437220 */ /* 0x000fe20000400000 */
[----:B------:R-:W-:Y:S01]  /*9b80*/  F2FP.BF16.F32.PACK_AB R49, R55, R54 ;  /* 0x000000363731723e */ /* 0x000fe200000010ff */
[----:B------:R-:W-:Y:S01]  /*9b90*/  FFMA R60, R81, R141, R60 ;  /* 0x0000008d513c7223 */ /* 0x000fe2000000003c */
[----:B------:R-:W-:Y:S01]  /*9ba0*/  F2FP.BF16.F32.PACK_AB R50, R53, R52 ;  /* 0x000000343532723e */ /* 0x000fe200000010ff */
[----:B------:R-:W-:Y:S01]  /*9bb0*/  FFMA R61, R81, R142, R61 ;  /* 0x0000008e513d7223 */ /* 0x000fe2000000003d */
[----:B------:R-:W-:Y:S01]  /*9bc0*/  F2FP.BF16.F32.PACK_AB R51, R59, R58 ;  /* 0x0000003a3b33723e */ /* 0x000fe200000010ff */
[C---:B------:R-:W-:Y:S01]  /*9bd0*/  FFMA R66, R81.reuse, R143, R66 ;  /* 0x0000008f51427223 */ /* 0x040fe20000000042 */
[----:B------:R-:W-:Y:S01]  /*9be0*/  FFMA R67, R81, R144, R67 ;  /* 0x0000009051437223 */ /* 0x000fe20000000043 */
[----:B------:R-:W-:Y:S02]  /*9bf0*/  F2FP.BF16.F32.PACK_AB R56, R57, R56 ;  /* 0x000000383938723e */ /* 0x000fe400000010ff */
[----:B------:R1:W-:Y:S01]  /*9c00*/  STS.128 [R175+0x8400], R48 ;  /* 0x00840030af007388 */ /* 0x0003e20000000c00 */
[----:B------:R-:W-:Y:S02]  /*9c10*/  F2FP.BF16.F32.PACK_AB R57, R63, R62 ;  /* 0x0000003e3f39723e */ /* 0x000fe400000010ff */
        /* <DEDUP_REMOVED lines=19> */
[----:B--2---:R-:W-:Y:S04]  /*9d50*/  DEPBAR.LE SB0, 0x1 ;  /* 0x000080400000791a */ /* 0x004fe80000000000 */
.L_x_130:
[----:B------:R-:W-:Y:S05]  /*9d60*/  BSYNC.RECONVERGENT B0 ;  /* 0x0000000000007941 */ /* 0x000fea0003800200 */
.L_x_129:
[----:B------:R-:W-:Y:S01]  /*9d70*/  BAR.SYNC.DEFER_BLOCKING 0x1, 0x80 ;  /* 0x0042000000007b1d */ /* 0x000fe20000010000 */
[----:B------:R-:W-:Y:S01]  /*9d80*/  UIADD3 UR4, UPT, UPT, UR50, 0x1, URZ ;  /* 0x0000000132047890 */ /* 0x000fe2000fffe0ff */
[----:B------:R-:W-:Y:S03]  /*9d90*/  IADD3 R79, PT, PT, R79, 0x1, RZ ;  /* 0x000000014f4f7810 */ /* 0x000fe60007ffe0ff */
[----:B------:R-:W-:Y:S09]  /*9da0*/  UISETP.GT.U32.AND UP0, UPT, UR4, -0x3, UPT ;  /* 0xfffffffd0400788c */ /* 0x000ff2000bf04070 */
[----:B------:R-:W-:Y:S05]  /*9db0*/  BRA.U UP0, `(.L_x_131) ;  /* 0x0000000100287547 */ /* 0x000fea000b800000 */
[----:B------:R-:W-:Y:S01]  /*9dc0*/  ISETP.NE.AND P0, PT, R179, RZ, PT ;  /* 0x000000ffb300720c */ /* 0x000fe20003f05270 */
[----:B------:R-:W-:Y:S01]  /*9dd0*/  IMAD.U32 R3, RZ, RZ, UR49 ;  /* 0x00000031ff037e24 */ /* 0x000fe2000f8e00ff */
[----:B------:R-:W-:Y:S01]  /*9de0*/  UIADD3 UR49, UPT, UPT, UR49, 0x1, URZ ;  /* 0x0000000131317890 */ /* 0x000fe2000fffe0ff */
[----:B------:R-:W-:Y:S03]  /*9df0*/  IMAD.U32 R0, RZ, RZ, UR37 ;  /* 0x00000025ff007e24 */ /* 0x000fe6000f8e00ff */
[----:B------:R-:W-:Y:S04]  /*9e00*/  UISETP.NE.AND UP0, UPT, UR49, 0x3, UPT ;  /* 0x000000033100788c */ /* 0x000fe8000bf05270 */
[----:B------:R-:W-:Y:S03]  /*9e10*/  USEL UR49, UR49, URZ, UP0 ;  /* 0x000000ff31317287 */ /* 0x000fe60008000000 */
[----:B------:R-:W-:Y:S05]  /*9e20*/  @P0 LEA R3, R3, UR48, 0x3 ;  /* 0x0000003003030c11 */ /* 0x000fea000f8e18ff */
[----:B------:R-:W-:Y:S05]  /*9e30*/  @P0 VIADD R3, R3, 0x48 ;  /* 0x0000004803030836 */ /* 0x000fea0000000000 */
[----:B------:R-:W-:Y:S04]  /*9e40*/  @P0 PRMT R0, R0, 0x654, R3 ;  /* 0x0000065400000816 */ /* 0x000fe80000000003 */
[----:B------:R2:W-:Y:S03]  /*9e50*/  @P0 SYNCS.ARRIVE.TRANS64.RED.A1T0 RZ, [R0+URZ], RZ ;  /* 0x000000ff00ff09a7 */ /* 0x0005e600081004ff */
.L_x_131:
[----:B------:R-:W-:Y:S01]  /*9e60*/  ISETP.NE.AND P2, PT, R171, RZ, PT ;  /* 0x000000ffab00720c */ /* 0x000fe20003f45270 */
[----:B------:R-:W-:Y:S01]  /*9e70*/  UIADD3 UR50, UPT, UPT, UR50, 0x3, URZ ;  /* 0x0000000332327890 */ /* 0x000fe2000fffe0ff */
[----:B------:R-:W-:Y:S01]  /*9e80*/  ISETP.NE.AND P0, PT, R173, 0x2, PT ;  /* 0x00000002ad00780c */ /* 0x000fe20003f05270 */
[----:B------:R-:W-:Y:S01]  /*9e90*/  IMAD.IADD R20, R75, 0x1, R154 ;  /* 0x000000014b147824 */ /* 0x000fe200078e029a */
[----:B------:R-:W-:Y:S01]  /*9ea0*/  ISETP.NE.AND P1, PT, R79, 0x2, PT ;  /* 0x000000024f00780c */ /* 0x000fe20003f25270 */
[----:B------:R-:W-:Y:S01]  /*9eb0*/  IMAD.IADD R21, R77, 0x1, R156 ;  /* 0x000000014d157824 */ /* 0x000fe200078e029c */
[----:B--2---:R-:W-:Y:S02]  /*9ec0*/  SEL R0, RZ, 0x1, P0 ;  /* 0x00000001ff007807 */ /* 0x004fe40000000000 */
[----:B------:R-:W-:Y:S02]  /*9ed0*/  SEL R3, RZ, 0x1, P1 ;  /* 0x00000001ff037807 */ /* 0x000fe40000800000 */
[----:B------:R-:W-:Y:S02]  /*9ee0*/  LOP3.LUT R165, R165, R0, RZ, 0x3c, !PT ;  /* 0x00000000a5a57212 */ /* 0x000fe400078e3cff */
[----:B------:R-:W-:Y:S02]  /*9ef0*/  LOP3.LUT R166, R166, R3, RZ, 0x3c, !PT ;  /* 0x00000003a6a67212 */ /* 0x000fe400078e3cff */
[----:B------:R-:W-:Y:S02]  /*9f00*/  @P2 R2UR UR36, R164 ;  /* 0x00000000a42422ca */ /* 0x000fe400000e0000 */
[----:B------:R-:W-:Y:S02]  /*9f10*/  SEL R173, R173, RZ, P0 ;  /* 0x000000ffadad7207 */ /* 0x000fe40000000000 */
[----:B------:R-:W-:Y:S01]  /*9f20*/  SEL R79, R79, RZ, P1 ;  /* 0x000000ff4f4f7207 */ /* 0x000fe20000800000 */
[----:B------:R-:W-:Y:S10]  /*9f30*/  @P2 BRA `(.L_x_132) ;  /* 0xffffffb400202947 */ /* 0x000ff4000383ffff */
[----:B------:R-:W-:-:S09]  /*9f40*/  UISETP.NE.AND UP0, UPT, UR51, URZ, UPT ;  /* 0x000000ff3300728c */ /* 0x000fd2000bf05270 */
[----:B------:R-:W-:Y:S05]  /*9f50*/  BRA.U !UP0, `(.L_x_133) ;  /* 0x0000000108487547 */ /* 0x000fea000b800000 */
[----:B------:R-:W2:Y:S02]  /*9f60*/  LDCU.64 UR4, c[0x0][0x890] ;  /* 0x00011200ff0477ac */ /* 0x000ea40008000a00 */
[----:B--2---:R-:W-:-:S04]  /*9f70*/  UISETP.NE.U32.AND UP0, UPT, UR4, URZ, UPT ;  /* 0x000000ff0400728c */ /* 0x004fc8000bf05070 */
[----:B------:R-:W-:-:S09]  /*9f80*/  UISETP.NE.AND.EX UP0, UPT, UR5, URZ, UPT, UP0 ;  /* 0x000000ff0500728c */ /* 0x000fd2000bf05300 */
[----:B------:R-:W-:Y:S05]  /*9f90*/  BRA.U UP0, `(.L_x_134) ;  /* 0x00000001000c7547 */ /* 0x000fea000b800000 */
[----:B------:R-:W-:-:S13]  /*9fa0*/  FSETP.NEU.AND P0, PT, R81, RZ, PT ;  /* 0x000000ff5100720b */ /* 0x000fda0003f0d000 */
[----:B------:R-:W-:Y:S05]  /*9fb0*/  @!P0 EXIT ;  /* 0x000000000000894d */ /* 0x000fea0003800000 */
[----:B------:R-:W-:Y:S05]  /*9fc0*/  BRA `(.L_x_133) ;  /* 0x00000000002c7947 */ /* 0x000fea0003800000 */
.L_x_134:
[----:B------:R-:W-:Y:S01]  /*9fd0*/  ISETP.NE.AND P0, PT, R172, RZ, PT ;  /* 0x000000ffac00720c */ /* 0x000fe20003f05270 */
[----:B------:R-:W-:-:S12]  /*9fe0*/  BSSY.RECONVERGENT B0, `(.L_x_133) ;  /* 0x0000009000007945 */ /* 0x000fd80003800200 */
[----:B------:R-:W-:Y:S05]  /*9ff0*/  @P0 BRA `(.L_x_135) ;  /* 0x0000000000140947 */ /* 0x000fea0003800000 */
[----:B------:R-:W2:Y:S02]  /*a000*/  LDCU.64 UR4, c[0x0][0x888] ;  /* 0x00011100ff0477ac */ /* 0x000ea40008000a00 */
[----:B--2---:R-:W-:-:S04]  /*a010*/  ISETP.NE.U32.AND P0, PT, RZ, UR4, PT ;  /* 0x00000004ff007c0c */ /* 0x004fc8000bf05070 */
[----:B------:R-:W-:-:S13]  /*a020*/  ISETP.NE.AND.EX P0, PT, RZ, UR5, PT, P0 ;  /* 0x00000005ff007c0c */ /* 0x000fda000bf05300 */
[----:B------:R-:W-:Y:S05]  /*a030*/  @!P0 EXIT ;  /* 0x000000000000894d */ /* 0x000fea0003800000 */
[----:B------:R-:W-:Y:S05]  /*a040*/  BRA `(.L_x_136) ;  /* 0x0000000000087947 */ /* 0x000fea0003800000 */
.L_x_135:
[----:B------:R-:W-:-:S13]  /*a050*/  FSETP.NEU.AND P0, PT, R81, RZ, PT ;  /* 0x000000ff5100720b */ /* 0x000fda0003f0d000 */
[----:B------:R-:W-:Y:S05]  /*a060*/  @!P0 EXIT ;  /* 0x000000000000894d */ /* 0x000fea0003800000 */
.L_x_136:
[----:B------:R-:W-:Y:S05]  /*a070*/  BSYNC.RECONVERGENT B0 ;  /* 0x0000000000007941 */ /* 0x000fea0003800200 */
.L_x_133:
[----:B------:R-:W-:Y:S01]  /*a080*/  ULEA UR4, UR49, UR48, 0x3 ;  /* 0x0000003031047291 */ /* 0x000fe2000f8e18ff */
[----:B------:R-:W-:-:S04]  /*a090*/  DEPBAR.LE SB0, 0x0 ;  /* 0x000080000000791a */ /* 0x000fc80000000000 */
[----:B------:R-:W-:-:S04]  /*a0a0*/  UIADD3 UR4, UPT, UPT, UR4, 0x48, URZ ;  /* 0x0000004804047890 */ /* 0x000fc8000fffe0ff */
[----:B------:R-:W-:-:S09]  /*a0b0*/  UPRMT UR4, UR37, 0x654, UR4 ;  /* 0x0000065425047896 */ /* 0x000fd20008000004 */
[----:B------:R-:W-:Y:S01]  /*a0c0*/  SYNCS.ARRIVE.TRANS64.RED.A1T0 RZ, [UR4], RZ ;  /* 0x000000ffffff79a7 */ /* 0x000fe20008100404 */
[----:B------:R-:W-:Y:S05]  /*a0d0*/  EXIT ;  /* 0x000000000000794d */ /* 0x000fea0003800000 */
.L_x_24:
[----:B--2---:R2:W4:Y:S02]  /*a0e0*/  SYNCS.PHASECHK.TRANS64.TRYWAIT P0, [R3+URZ+0xc0], R2 ;  /* 0x0000c002030075a7 */ /* 0x00452400080011ff */
[----:B----4-:R-:W-:Y:S05]  /*a0f0*/  @!P0 NANOSLEEP.SYNCS 0x989680 ;  /* 0x009896800000895d */ /* 0x010fea0003900000 */
[----:B------:R-:W4:Y:S02]  /*a100*/  @!P0 SYNCS.PHASECHK.TRANS64 P0, [R3+URZ+0xc0], R2 ;  /* 0x0000c002030085a7 */ /* 0x000f2400080010ff */
[----:B----4-:R-:W-:Y:S05]  /*a110*/  @!P0 BRA `(.L_x_24) ;  /* 0xfffffffc00f08947 */ /* 0x010fea000383ffff */
[----:B------:R-:W-:Y:S05]  /*a120*/  BRA `(.L_x_137) ;  /* 0xffffff7400987947 */ /* 0x000fea000383ffff */
.L_x_27:
[----:B-1----:R-:W-:Y:S07]  /*a130*/  MOV R2, UR33 ;  /* 0x0000002100027c02 */ /* 0x002fee0008000f00 */
.L_x_138:
[----:B-1----:R1:W2:Y:S02]  /*a140*/  SYNCS.PHASECHK.TRANS64.TRYWAIT P0, [R2+URZ+0x18], R5 ;  /* 0x00001805020075a7 */ /* 0x0022a400080011ff */
[----:B--2---:R-:W-:Y:S05]  /*a150*/  @!P0 NANOSLEEP.SYNCS 0x989680 ;  /* 0x009896800000895d */ /* 0x004fea0003900000 */
[----:B------:R-:W2:Y:S02]  /*a160*/  @!P0 SYNCS.PHASECHK.TRANS64 P0, [R2+URZ+0x18], R5 ;  /* 0x00001805020085a7 */ /* 0x000ea400080010ff */
[----:B--2---:R-:W-:Y:S05]  /*a170*/  @!P0 BRA `(.L_x_138) ;  /* 0xfffffffc00f08947 */ /* 0x004fea000383ffff */
[----:B------:R-:W-:Y:S05]  /*a180*/  BRA `(.L_x_26) ;  /* 0xffffff7800007947 */ /* 0x000fea000383ffff */
.L_x_34:
[----:B-1----:R-:W-:Y:S07]  /*a190*/  MOV R2, UR33 ;  /* 0x0000002100027c02 */ /* 0x002fee0008000f00 */
.L_x_139:
[----:B-1----:R1:W2:Y:S02]  /*a1a0*/  SYNCS.PHASECHK.TRANS64.TRYWAIT P0, [R2+URZ+0x18], R5 ;  /* 0x00001805020075a7 */ /* 0x0022a400080011ff */
[----:B--2---:R-:W-:Y:S05]  /*a1b0*/  @!P0 NANOSLEEP.SYNCS 0x989680 ;  /* 0x009896800000895d */ /* 0x004fea0003900000 */
[----:B------:R-:W2:Y:S02]  /*a1c0*/  @!P0 SYNCS.PHASECHK.TRANS64 P0, [R2+URZ+0x18], R5 ;  /* 0x00001805020085a7 */ /* 0x000ea400080010ff */
[----:B--2---:R-:W-:Y:S05]  /*a1d0*/  @!P0 BRA `(.L_x_139) ;  /* 0xfffffffc00f08947 */ /* 0x004fea000383ffff */
[----:B------:R-:W-:Y:S05]  /*a1e0*/  BRA `(.L_x_33) ;  /* 0xffffff7800ec7947 */ /* 0x000fea000383ffff */
.L_x_39:
[----:B-1----:R1:W2:Y:S02]  /*a1f0*/  SYNCS.PHASECHK.TRANS64.TRYWAIT P0, [R2+URZ+0x70], R3 ;  /* 0x00007003020075a7 */ /* 0x0022a400080011ff */
[----:B--2---:R-:W-:Y:S05]  /*a200*/  @!P0 NANOSLEEP.SYNCS 0x989680 ;  /* 0x009896800000895d */ /* 0x004fea0003900000 */
[----:B------:R-:W2:Y:S02]  /*a210*/  @!P0 SYNCS.PHASECHK.TRANS64 P0, [R2+URZ+0x70], R3 ;  /* 0x00007003020085a7 */ /* 0x000ea400080010ff */
[----:B--2---:R-:W-:Y:S05]  /*a220*/  @!P0 BRA `(.L_x_39) ;  /* 0xfffffffc00f08947 */ /* 0x004fea000383ffff */
[----:B------:R-:W-:Y:S05]  /*a230*/  BRA `(.L_x_140) ;  /* 0xffffff7c00b87947 */ /* 0x000fea000383ffff */
.L_x_43:
[----:B---3--:R-:W-:-:S07]  /*a240*/  MOV R0, UR5 ;  /* 0x0000000500007c02 */ /* 0x008fce0008000f00 */
.L_x_141:
[----:B-1----:R1:W2:Y:S02]  /*a250*/  SYNCS.PHASECHK.TRANS64.TRYWAIT P0, [R0+URZ], R3 ;  /* 0x00000003000075a7 */ /* 0x0022a400080011ff */
[----:B--2---:R-:W-:Y:S05]  /*a260*/  @!P0 NANOSLEEP.SYNCS 0x989680 ;  /* 0x009896800000895d */ /* 0x004fea0003900000 */
[----:B------:R-:W2:Y:S02]  /*a270*/  @!P0 SYNCS.PHASECHK.TRANS64 P0, [R0+URZ], R3 ;  /* 0x00000003000085a7 */ /* 0x000ea400080010ff */
[----:B--2---:R-:W-:Y:S05]  /*a280*/  @!P0 BRA `(.L_x_141) ;  /* 0xfffffffc00f08947 */ /* 0x004fea000383ffff */
[----:B------:R-:W-:Y:S05]  /*a290*/  BRA `(.L_x_142) ;  /* 0xffffff8400287947 */ /* 0x000fea000383ffff */
.L_x_44:
[----:B---3--:R-:W-:-:S07]  /*a2a0*/  MOV R0, UR5 ;  /* 0x0000000500007c02 */ /* 0x008fce0008000f00 */
.L_x_143:
[----:B-1----:R1:W2:Y:S02]  /*a2b0*/  SYNCS.PHASECHK.TRANS64.TRYWAIT P0, [R0+URZ], R3 ;  /* 0x00000003000075a7 */ /* 0x0022a400080011ff */
[----:B--2---:R-:W-:Y:S05]  /*a2c0*/  @!P0 NANOSLEEP.SYNCS 0x989680 ;  /* 0x009896800000895d */ /* 0x004fea0003900000 */
[----:B------:R-:W2:Y:S02]  /*a2d0*/  @!P0 SYNCS.PHASECHK.TRANS64 P0, [R0+URZ], R3 ;  /* 0x00000003000085a7 */ /* 0x000ea400080010ff */
[----:B--2---:R-:W-:Y:S05]  /*a2e0*/  @!P0 BRA `(.L_x_143) ;  /* 0xfffffffc00f08947 */ /* 0x004fea000383ffff */
[----:B------:R-:W-:Y:S05]  /*a2f0*/  BRA `(.L_x_144) ;  /* 0xffffff8400347947 */ /* 0x000fea000383ffff */
.L_x_47:
[----:B-1----:R1:W2:Y:S02]  /*a300*/  SYNCS.PHASECHK.TRANS64.TRYWAIT P0, [R0+URZ+0xb0], R5 ;  /* 0x0000b005000075a7 */ /* 0x0022a400080011ff */
[----:B--2---:R-:W-:Y:S05]  /*a310*/  @!P0 NANOSLEEP.SYNCS 0x989680 ;  /* 0x009896800000895d */ /* 0x004fea0003900000 */
[----:B------:R-:W2:Y:S02]  /*a320*/  @!P0 SYNCS.PHASECHK.TRANS64 P0, [R0+URZ+0xb0], R5 ;  /* 0x0000b005000085a7 */ /* 0x000ea400080010ff */
[----:B--2---:R-:W-:Y:S05]  /*a330*/  @!P0 BRA `(.L_x_47) ;  /* 0xfffffffc00f08947 */ /* 0x004fea000383ffff */
[----:B------:R-:W-:Y:S05]  /*a340*/  BRA `(.L_x_145) ;  /* 0xffffff8400947947 */ /* 0x000fea000383ffff */
.L_x_48:
[----:B------:R-:W-:-:S07]  /*a350*/  MOV R0, UR5 ;  /* 0x0000000500007c02 */ /* 0x000fce0008000f00 */
.L_x_146:
[----:B-1----:R1:W2:Y:S02]  /*a360*/  SYNCS.PHASECHK.TRANS64.TRYWAIT P0, [R0+URZ+0x80], R7 ;  /* 0x00008007000075a7 */ /* 0x0022a400080011ff */
[----:B--2---:R-:W-:Y:S05]  /*a370*/  @!P0 NANOSLEEP.SYNCS 0x989680 ;  /* 0x009896800000895d */ /* 0x004fea0003900000 */
[----:B------:R-:W2:Y:S02]  /*a380*/  @!P0 SYNCS.PHASECHK.TRANS64 P0, [R0+URZ+0x80], R7 ;  /* 0x00008007000085a7 */ /* 0x000ea400080010ff */
[----:B--2---:R-:W-:Y:S05]  /*a390*/  @!P0 BRA `(.L_x_146) ;  /* 0xfffffffc00f08947 */ /* 0x004fea000383ffff */
[----:B------:R-:W-:Y:S05]  /*a3a0*/  BRA `(.L_x_147) ;  /* 0xffffff8400a47947 */ /* 0x000fea000383ffff */
.L_x_49:
[----:B-1----:R1:W2:Y:S02]  /*a3b0*/  SYNCS.PHASECHK.TRANS64.TRYWAIT P1, [R0+URZ+0x70], R5 ;  /* 0x00007005000075a7 */ /* 0x0022a400080211ff */
[----:B--2---:R-:W-:Y:S05]  /*a3c0*/  @!P1 NANOSLEEP.SYNCS 0x989680 ;  /* 0x009896800000995d */ /* 0x004fea0003900000 */
[----:B------:R-:W2:Y:S02]  /*a3d0*/  @!P1 SYNCS.PHASECHK.TRANS64 P1, [R0+URZ+0x70], R5 ;  /* 0x00007005000095a7 */ /* 0x000ea400080210ff */
[----:B--2---:R-:W-:Y:S05]  /*a3e0*/  @!P1 BRA `(.L_x_49) ;  /* 0xfffffffc00f09947 */ /* 0x004fea000383ffff */
[----:B------:R-:W-:Y:S05]  /*a3f0*/  BRA `(.L_x_148) ;  /* 0xffffff8400d47947 */ /* 0x000fea000383ffff */
.L_x_52:
[----:B------:R-:W-:-:S07]  /*a400*/  MOV R0, UR5 ;  /* 0x0000000500007c02 */ /* 0x000fce0008000f00 */
.L_x_149:
[----:B-1----:R1:W2:Y:S02]  /*a410*/  SYNCS.PHASECHK.TRANS64.TRYWAIT P0, [R0+URZ+0x80], R3 ;  /* 0x00008003000075a7 */ /* 0x0022a400080011ff */
[----:B--2---:R-:W-:Y:S05]  /*a420*/  @!P0 NANOSLEEP.SYNCS 0x989680 ;  /* 0x009896800000895d */ /* 0x004fea0003900000 */
[----:B------:R-:W2:Y:S02]  /*a430*/  @!P0 SYNCS.PHASECHK.TRANS64 P0, [R0+URZ+0x80], R3 ;  /* 0x00008003000085a7 */ /* 0x000ea400080010ff */
[----:B--2---:R-:W-:Y:S05]  /*a440*/  @!P0 BRA `(.L_x_149) ;  /* 0xfffffffc00f08947 */ /* 0x004fea000383ffff */
[----:B------:R-:W-:Y:S05]  /*a450*/  BRA `(.L_x_51) ;  /* 0xffffff8800287947 */ /* 0x000fea000383ffff */
.L_x_61:
[----:B-1----:R-:W-:-:S04]  /*a460*/  MOV R4, UR4 ;  /* 0x0000000400047c02 */ /* 0x002fc80008000f00 */
[----:B------:R1:W2:Y:S03]  /*a470*/  SYNCS.PHASECHK.TRANS64.TRYWAIT P0, [R4+URZ+0x8], R5 ;  /* 0x00000805040075a7 */ /* 0x0002a600080011ff */
[----:B--2---:R-:W-:Y:S05]  /*a480*/  @!P0 NANOSLEEP.SYNCS 0x989680 ;  /* 0x009896800000895d */ /* 0x004fea0003900000 */
[----:B------:R-:W2:Y:S02]  /*a490*/  @!P0 SYNCS.PHASECHK.TRANS64 P0, [R4+URZ+0x8], R5 ;  /* 0x00000805040085a7 */ /* 0x000ea400080010ff */
[----:B--2---:R-:W-:Y:S05]  /*a4a0*/  @!P0 BRA `(.L_x_61) ;  /* 0xfffffffc00ec8947 */ /* 0x004fea000383ffff */
[----:B------:R-:W-:Y:S05]  /*a4b0*/  BRA `(.L_x_60) ;  /* 0xffffff8800dc7947 */ /* 0x000fea000383ffff */
.L_x_63:
[----:B------:R-:W-:Y:S01]  /*a4c0*/  BSSY B0, `(.L_x_150) ;  /* 0x0000006000007945 */ /* 0x000fe20003800000 */
[----:B------:R-:W-:-:S07]  /*a4d0*/  MOV R15, 0xffffffff ;  /* 0xffffffff000f7802 */ /* 0x000fce0000000f00 */
[----:B-1---5:R-:W-:Y:S05]  /*a4e0*/  WARPSYNC.COLLECTIVE R15, `(.L_x_151) ;  /* 0x000000000f0c7348 */ /* 0x022fea0003c00000 */
[----:B------:R-:W-:Y:S02]  /*a4f0*/  ELECT P6, UR79, PT ;  /* 0x00000000004f782f */ /* 0x000fe400038c0000 */
[----:B------:R-:W-:Y:S01]  /*a500*/  MOV R14, UR79 ;  /* 0x0000004f000e7c02 */ /* 0x000fe20008000f00 */
[----:B-1---5:R-:W-:Y:S10]  /*a510*/  ENDCOLLECTIVE ;  /* 0x000000000000791b */ /* 0x022ff40003800000 */
.L_x_151:
[----:B------:R-:W-:Y:S05]  /*a520*/  BSYNC B0 ;  /* 0x0000000000007941 */ /* 0x000fea0003800000 */
.L_x_150:
[----:B------:R-:W-:Y:S05]  /*a530*/  BRA `(.L_x_152) ;  /* 0xffffff8c000c7947 */ /* 0x000fea000383ffff */
.L_x_65:
[----:B-1----:R-:W-:-:S04]  /*a540*/  MOV R2, UR4 ;  /* 0x0000000400027c02 */ /* 0x002fc80008000f00 */
[----:B------:R1:W2:Y:S03]  /*a550*/  SYNCS.PHASECHK.TRANS64.TRYWAIT P0, [R2+URZ+0x8], R3 ;  /* 0x00000803020075a7 */ /* 0x0002a600080011ff */
[----:B--2---:R-:W-:Y:S05]  /*a560*/  @!P0 NANOSLEEP.SYNCS 0x989680 ;  /* 0x009896800000895d */ /* 0x004fea0003900000 */
[----:B------:R-:W2:Y:S02]  /*a570*/  @!P0 SYNCS.PHASECHK.TRANS64 P0, [R2+URZ+0x8], R3 ;  /* 0x00000803020085a7 */ /* 0x000ea400080010ff */
[----:B--2---:R-:W-:Y:S05]  /*a580*/  @!P0 BRA `(.L_x_65) ;  /* 0xfffffffc00ec8947 */ /* 0x004fea000383ffff */
[----:B------:R-:W-:Y:S05]  /*a590*/  BRA `(.L_x_64) ;  /* 0xffffff8c00107947 */ /* 0x000fea000383ffff */
.L_x_66:
[----:B-1----:R1:W2:Y:S02]  /*a5a0*/  SYNCS.PHASECHK.TRANS64.TRYWAIT P0, [R0+URZ+0x70], R5 ;  /* 0x00007005000075a7 */ /* 0x0022a400080011ff */
[----:B--2---:R-:W-:Y:S05]  /*a5b0*/  @!P0 NANOSLEEP.SYNCS 0x989680 ;  /* 0x009896800000895d */ /* 0x004fea0003900000 */
[----:B------:R-:W2:Y:S02]  /*a5c0*/  @!P0 SYNCS.PHASECHK.TRANS64 P0, [R0+URZ+0x70], R5 ;  /* 0x00007005000085a7 */ /* 0x000ea400080010ff */
[----:B--2---:R-:W-:Y:S05]  /*a5d0*/  @!P0 BRA `(.L_x_66) ;  /* 0xfffffffc00f08947 */ /* 0x004fea000383ffff */
[----:B------:R-:W-:Y:S05]  /*a5e0*/  BRA `(.L_x_153) ;  /* 0xffffff90001c7947 */ /* 0x000fea000383ffff */
.L_x_68:
[----:B------:R-:W-:-:S07]  /*a5f0*/  MOV R0, UR19 ;  /* 0x0000001300007c02 */ /* 0x000fce0008000f00 */
.L_x_154:
[----:B-1----:R1:W2:Y:S02]  /*a600*/  SYNCS.PHASECHK.TRANS64.TRYWAIT P0, [R0+URZ+0xa0], R5 ;  /* 0x0000a005000075a7 */ /* 0x0022a400080011ff */
[----:B--2---:R-:W-:Y:S05]  /*a610*/  @!P0 NANOSLEEP.SYNCS 0x989680 ;  /* 0x009896800000895d */ /* 0x004fea0003900000 */
[----:B------:R-:W2:Y:S02]  /*a620*/  @!P0 SYNCS.PHASECHK.TRANS64 P0, [R0+URZ+0xa0], R5 ;  /* 0x0000a005000085a7 */ /* 0x000ea400080010ff */
[----:B--2---:R-:W-:Y:S05]  /*a630*/  @!P0 BRA `(.L_x_154) ;  /* 0xfffffffc00f08947 */ /* 0x004fea000383ffff */
[----:B------:R-:W-:Y:S05]  /*a640*/  BRA `(.L_x_155) ;  /* 0xffffff9000687947 */ /* 0x000fea000383ffff */
.L_x_71:
[----:B------:R-:W-:Y:S07]  /*a650*/  MOV R0, UR26 ;  /* 0x0000001a00007c02 */ /* 0x000fee0008000f00 */
.L_x_156:
[----:B-1----:R1:W2:Y:S02]  /*a660*/  SYNCS.PHASECHK.TRANS64.TRYWAIT P0, [R0+URZ], R5 ;  /* 0x00000005000075a7 */ /* 0x0022a400080011ff */
[----:B--2---:R-:W-:Y:S05]  /*a670*/  @!P0 NANOSLEEP.SYNCS 0x989680 ;  /* 0x009896800000895d */ /* 0x004fea0003900000 */
[----:B------:R-:W2:Y:S02]  /*a680*/  @!P0 SYNCS.PHASECHK.TRANS64 P0, [R0+URZ], R5 ;  /* 0x00000005000085a7 */ /* 0x000ea400080010ff */
[----:B--2---:R-:W-:Y:S05]  /*a690*/  @!P0 BRA `(.L_x_156) ;  /* 0xfffffffc00f08947 */ /* 0x004fea000383ffff */
[----:B------:R-:W-:Y:S05]  /*a6a0*/  BRA `(.L_x_70) ;  /* 0xffffff90007c7947 */ /* 0x000fea000383ffff */
.L_x_75:
[----:B-1----:R-:W-:-:S07]  /*a6b0*/  MOV R0, UR5 ;  /* 0x0000000500007c02 */ /* 0x002fce0008000f00 */
.L_x_157:
[----:B-1----:R1:W2:Y:S02]  /*a6c0*/  SYNCS.PHASECHK.TRANS64.TRYWAIT P0, [R0+URZ], R3 ;  /* 0x00000003000075a7 */ /* 0x0022a400080011ff */
[----:B--2---:R-:W-:Y:S05]  /*a6d0*/  @!P0 NANOSLEEP.SYNCS 0x989680 ;  /* 0x009896800000895d */ /* 0x004fea0003900000 */
[----:B------:R-:W2:Y:S02]  /*a6e0*/  @!P0 SYNCS.PHASECHK.TRANS64 P0, [R0+URZ], R3 ;  /* 0x00000003000085a7 */ /* 0x000ea400080010ff */
[----:B--2---:R-:W-:Y:S05]  /*a6f0*/  @!P0 BRA `(.L_x_157) ;  /* 0xfffffffc00f08947 */ /* 0x004fea000383ffff */
[----:B------:R-:W-:Y:S05]  /*a700*/  BRA `(.L_x_158) ;  /* 0xffffff9400c07947 */ /* 0x000fea000383ffff */
.L_x_78:
[----:B------:R-:W-:-:S07]  /*a710*/  MOV R0, UR11 ;  /* 0x0000000b00007c02 */ /* 0x000fce0008000f00 */
.L_x_159:
[----:B-1----:R1:W2:Y:S02]  /*a720*/  SYNCS.PHASECHK.TRANS64.TRYWAIT P1, [R0+URZ+0xd0], R3 ;  /* 0x0000d003000075a7 */ /* 0x0022a400080211ff */
[----:B--2---:R-:W-:Y:S05]  /*a730*/  @!P1 NANOSLEEP.SYNCS 0x989680 ;  /* 0x009896800000995d */ /* 0x004fea0003900000 */
[----:B------:R-:W2:Y:S02]  /*a740*/  @!P1 SYNCS.PHASECHK.TRANS64 P1, [R0+URZ+0xd0], R3 ;  /* 0x0000d003000095a7 */ /* 0x000ea400080210ff */
[----:B--2---:R-:W-:Y:S05]  /*a750*/  @!P1 BRA `(.L_x_159) ;  /* 0xfffffffc00f09947 */ /* 0x004fea000383ffff */
[----:B------:R-:W-:Y:S05]  /*a760*/  BRA `(.L_x_160) ;  /* 0xffffff98000c7947 */ /* 0x000fea000383ffff */
.L_x_83:
[----:B----4-:R4:W1:Y:S02]  /*a770*/  SYNCS.PHASECHK.TRANS64.TRYWAIT P0, [R0+URZ+0x70], R3 ;  /* 0x00007003000075a7 */ /* 0x01086400080011ff */
[----:B-1----:R-:W-:Y:S05]  /*a780*/  @!P0 NANOSLEEP.SYNCS 0x989680 ;  /* 0x009896800000895d */ /* 0x002fea0003900000 */
[----:B------:R-:W1:Y:S02]  /*a790*/  @!P0 SYNCS.PHASECHK.TRANS64 P0, [R0+URZ+0x70], R3 ;  /* 0x00007003000085a7 */ /* 0x000e6400080010ff */
[----:B-1----:R-:W-:Y:S05]  /*a7a0*/  @!P0 BRA `(.L_x_83) ;  /* 0xfffffffc00f08947 */ /* 0x002fea000383ffff */
[----:B------:R-:W-:Y:S05]  /*a7b0*/  BRA `(.L_x_161) ;  /* 0xffffff9c001c7947 */ /* 0x000fea000383ffff */
.L_x_86:
[----:B------:R-:W-:Y:S07]  /*a7c0*/  MOV R0, UR6 ;  /* 0x0000000600007c02 */ /* 0x000fee0008000f00 */
.L_x_162:
[----:B-1----:R1:W4:Y:S02]  /*a7d0*/  SYNCS.PHASECHK.TRANS64.TRYWAIT P0, [R0+URZ+0x68], R3 ;  /* 0x00006803000075a7 */ /* 0x00232400080011ff */
[----:B----4-:R-:W-:Y:S05]  /*a7e0*/  @!P0 NANOSLEEP.SYNCS 0x989680 ;  /* 0x009896800000895d */ /* 0x010fea0003900000 */
[----:B------:R-:W4:Y:S02]  /*a7f0*/  @!P0 SYNCS.PHASECHK.TRANS64 P0, [R0+URZ+0x68], R3 ;  /* 0x00006803000085a7 */ /* 0x000f2400080010ff */
[----:B----4-:R-:W-:Y:S05]  /*a800*/  @!P0 BRA `(.L_x_162) ;  /* 0xfffffffc00f08947 */ /* 0x010fea000383ffff */
[----:B------:R-:W-:Y:S05]  /*a810*/  BRA `(.L_x_85) ;  /* 0xffffff9c00fc7947 */ /* 0x000fea000383ffff */
.L_x_89:
[----:B------:R-:W-:Y:S07]  /*a820*/  MOV R3, UR6 ;  /* 0x0000000600037c02 */ /* 0x000fee0008000f00 */
.L_x_163:
[----:B-1----:R1:W2:Y:S02]  /*a830*/  SYNCS.PHASECHK.TRANS64.TRYWAIT P0, [R3+URZ+0x48], R12 ;  /* 0x0000480c030075a7 */ /* 0x0022a400080011ff */
[----:B--2---:R-:W-:Y:S05]  /*a840*/  @!P0 NANOSLEEP.SYNCS 0x989680 ;  /* 0x009896800000895d */ /* 0x004fea0003900000 */
[----:B------:R-:W2:Y:S02]  /*a850*/  @!P0 SYNCS.PHASECHK.TRANS64 P0, [R3+URZ+0x48], R12 ;  /* 0x0000480c030085a7 */ /* 0x000ea400080010ff */
[----:B--2---:R-:W-:Y:S05]  /*a860*/  @!P0 BRA `(.L_x_163) ;  /* 0xfffffffc00f08947 */ /* 0x004fea000383ffff */
[----:B------:R-:W-:Y:S05]  /*a870*/  BRA `(.L_x_164) ;  /* 0xffffffa000747947 */ /* 0x000fea000383ffff */
.L_x_90:
[----:B-1----:R-:W-:Y:S07]  /*a880*/  MOV R3, UR6 ;  /* 0x0000000600037c02 */ /* 0x002fee0008000f00 */
.L_x_165:
[----:B-1----:R1:W2:Y:S02]  /*a890*/  SYNCS.PHASECHK.TRANS64.TRYWAIT P0, [R3+URZ+0x50], R12 ;  /* 0x0000500c030075a7 */ /* 0x0022a400080011ff */
[----:B--2---:R-:W-:Y:S05]  /*a8a0*/  @!P0 NANOSLEEP.SYNCS 0x989680 ;  /* 0x009896800000895d */ /* 0x004fea0003900000 */
[----:B------:R-:W2:Y:S02]  /*a8b0*/  @!P0 SYNCS.PHASECHK.TRANS64 P0, [R3+URZ+0x50], R12 ;  /* 0x0000500c030085a7 */ /* 0x000ea400080010ff */
[----:B--2---:R-:W-:Y:S05]  /*a8c0*/  @!P0 BRA `(.L_x_165) ;  /* 0xfffffffc00f08947 */ /* 0x004fea000383ffff */
[----:B------:R-:W-:Y:S05]  /*a8d0*/  BRA `(.L_x_166) ;  /* 0xffffffa000b47947 */ /* 0x000fea000383ffff */
.L_x_91:
[----:B------:R-:W-:Y:S07]  /*a8e0*/  MOV R3, UR6 ;  /* 0x0000000600037c02 */ /* 0x000fee0008000f00 */
.L_x_167:
[----:B-1----:R1:W2:Y:S02]  /*a8f0*/  SYNCS.PHASECHK.TRANS64.TRYWAIT P0, [R3+URZ+0x58], R12 ;  /* 0x0000580c030075a7 */ /* 0x0022a400080011ff */
[----:B--2---:R-:W-:Y:S05]  /*a900*/  @!P0 NANOSLEEP.SYNCS 0x989680 ;  /* 0x009896800000895d */ /* 0x004fea0003900000 */
[----:B------:R-:W2:Y:S02]  /*a910*/  @!P0 SYNCS.PHASECHK.TRANS64 P0, [R3+URZ+0x58], R12 ;  /* 0x0000580c030085a7 */ /* 0x000ea400080010ff */
[----:B--2---:R-:W-:Y:S05]  /*a920*/  @!P0 BRA `(.L_x_167) ;  /* 0xfffffffc00f08947 */ /* 0x004fea000383ffff */
[----:B------:R-:W-:Y:S05]  /*a930*/  BRA `(.L_x_168) ;  /* 0xffffffa4003c7947 */ /* 0x000fea000383ffff */
.L_x_93:
[----:B------:R-:W-:-:S07]  /*a940*/  MOV R0, UR6 ;  /* 0x0000000600007c02 */ /* 0x000fce0008000f00 */
.L_x_169:
[----:B-1----:R1:W2:Y:S02]  /*a950*/  SYNCS.PHASECHK.TRANS64.TRYWAIT P0, [R0+URZ+0x48], R3 ;  /* 0x00004803000075a7 */ /* 0x0022a400080011ff */
[----:B--2---:R-:W-:Y:S05]  /*a960*/  @!P0 NANOSLEEP.SYNCS 0x989680 ;  /* 0x009896800000895d */ /* 0x004fea0003900000 */
[----:B------:R-:W2:Y:S02]  /*a970*/  @!P0 SYNCS.PHASECHK.TRANS64 P0, [R0+URZ+0x48], R3 ;  /* 0x00004803000085a7 */ /* 0x000ea400080010ff */
[----:B--2---:R-:W-:Y:S05]  /*a980*/  @!P0 BRA `(.L_x_169) ;  /* 0xfffffffc00f08947 */ /* 0x004fea000383ffff */
[----:B------:R-:W-:Y:S05]  /*a990*/  BRA `(.L_x_170) ;  /* 0xffffffa400ac7947 */ /* 0x000fea000383ffff */
.L_x_94:
[----:B-1----:R-:W-:-:S07]  /*a9a0*/  MOV R0, UR6 ;  /* 0x0000000600007c02 */ /* 0x002fce0008000f00 */
.L_x_171:
[----:B-1----:R1:W2:Y:S02]  /*a9b0*/  SYNCS.PHASECHK.TRANS64.TRYWAIT P0, [R0+URZ+0x50], R3 ;  /* 0x00005003000075a7 */ /* 0x0022a400080011ff */
[----:B--2---:R-:W-:Y:S05]  /*a9c0*/  @!P0 NANOSLEEP.SYNCS 0x989680 ;  /* 0x009896800000895d */ /* 0x004fea0003900000 */
[----:B------:R-:W2:Y:S02]  /*a9d0*/  @!P0 SYNCS.PHASECHK.TRANS64 P0, [R0+URZ+0x50], R3 ;  /* 0x00005003000085a7 */ /* 0x000ea400080010ff */
[----:B--2---:R-:W-:Y:S05]  /*a9e0*/  @!P0 BRA `(.L_x_171) ;  /* 0xfffffffc00f08947 */ /* 0x004fea000383ffff */
[----:B------:R-:W-:Y:S05]  /*a9f0*/  BRA `(.L_x_172) ;  /* 0xffffffa4009c7947 */ /* 0x000fea000383ffff */
.L_x_96:
[----:B--2---:R2:W3:Y:S02]  /*aa00*/  SYNCS.PHASECHK.TRANS64.TRYWAIT P0, [R0+URZ+0x70], R3 ;  /* 0x00007003000075a7 */ /* 0x0044e400080011ff */
[----:B---3--:R-:W-:Y:S05]  /*aa10*/  @!P0 NANOSLEEP.SYNCS 0x989680 ;  /* 0x009896800000895d */ /* 0x008fea0003900000 */
[----:B------:R-:W3:Y:S02]  /*aa20*/  @!P0 SYNCS.PHASECHK.TRANS64 P0, [R0+URZ+0x70], R3 ;  /* 0x00007003000085a7 */ /* 0x000ee400080010ff */
[----:B---3--:R-:W-:Y:S05]  /*aa30*/  @!P0 BRA `(.L_x_96) ;  /* 0xfffffffc00f08947 */ /* 0x008fea000383ffff */
[----:B------:R-:W-:Y:S05]  /*aa40*/  BRA `(.L_x_173) ;  /* 0xffffffa800707947 */ /* 0x000fea000383ffff */
.L_x_107:
[----:B-1----:R-:W-:Y:S04]  /*aa50*/  MOV R3, UR48 ;  /* 0x0000003000037c02 */ /* 0x002fe80008000f00 */
[----:B------:R1:W3:Y:S03]  /*aa60*/  SYNCS.PHASECHK.TRANS64.TRYWAIT P1, [R3+URZ+0x30], R4 ;  /* 0x00003004030075a7 */ /* 0x0002e600080211ff */
[----:B---3--:R-:W-:Y:S05]  /*aa70*/  @!P1 NANOSLEEP.SYNCS 0x989680 ;  /* 0x009896800000995d */ /* 0x008fea0003900000 */
[----:B------:R-:W3:Y:S02]  /*aa80*/  @!P1 SYNCS.PHASECHK.TRANS64 P1, [R3+URZ+0x30], R4 ;  /* 0x00003004030095a7 */ /* 0x000ee400080210ff */
[----:B---3--:R-:W-:Y:S05]  /*aa90*/  @!P1 BRA `(.L_x_107) ;  /* 0xfffffffc00ec9947 */ /* 0x008fea000383ffff */
[----:B------:R-:W-:Y:S05]  /*aaa0*/  BRA `(.L_x_106) ;  /* 0xffffffb400f07947 */ /* 0x000fea000383ffff */
.L_x_109:
[----:B-1----:R1:W4:Y:S02]  /*aab0*/  SYNCS.PHASECHK.TRANS64.TRYWAIT P0, [R183+URZ+0x90], R0 ;  /* 0x00009000b70075a7 */ /* 0x00232400080011ff */
[----:B----4-:R-:W-:Y:S05]  /*aac0*/  @!P0 NANOSLEEP.SYNCS 0x989680 ;  /* 0x009896800000895d */ /* 0x010fea0003900000 */
[----:B------:R-:W4:Y:S02]  /*aad0*/  @!P0 SYNCS.PHASECHK.TRANS64 P0, [R183+URZ+0x90], R0 ;  /* 0x00009000b70085a7 */ /* 0x000f2400080010ff */
[----:B----4-:R-:W-:Y:S05]  /*aae0*/  @!P0 BRA `(.L_x_109) ;  /* 0xfffffffc00f08947 */ /* 0x010fea000383ffff */
[----:B------:R-:W-:Y:S05]  /*aaf0*/  BRA `(.L_x_108) ;  /* 0xffffffb800287947 */ /* 0x000fea000383ffff */
.L_x_118:
[----:B--2---:R2:W4:Y:S02]  /*ab00*/  SYNCS.PHASECHK.TRANS64.TRYWAIT P0, [R3+URZ+0x30], R0 ;  /* 0x00003000030075a7 */ /* 0x00452400080011ff */
[----:B----4-:R-:W-:Y:S05]  /*ab10*/  @!P0 NANOSLEEP.SYNCS 0x989680 ;  /* 0x009896800000895d */ /* 0x010fea0003900000 */
[----:B------:R-:W4:Y:S02]  /*ab20*/  @!P0 SYNCS.PHASECHK.TRANS64 P0, [R3+URZ+0x30], R0 ;  /* 0x00003000030085a7 */ /* 0x000f2400080010ff */
[----:B----4-:R-:W-:Y:S05]  /*ab30*/  @!P0 BRA `(.L_x_118) ;  /* 0xfffffffc00f08947 */ /* 0x010fea000383ffff */
[----:B------:R-:W-:Y:S05]  /*ab40*/  BRA `(.L_x_117) ;  /* 0xffffffc800d87947 */ /* 0x000fea000383ffff */
.L_x_127:
[----:B-1----:R1:W4:Y:S02]  /*ab50*/  SYNCS.PHASECHK.TRANS64.TRYWAIT P0, [R4+URZ+0x30], R3 ;  /* 0x00003003040075a7 */ /* 0x00232400080011ff */
[----:B----4-:R-:W-:Y:S05]  /*ab60*/  @!P0 NANOSLEEP.SYNCS 0x989680 ;  /* 0x009896800000895d */ /* 0x010fea0003900000 */
[----:B------:R-:W4:Y:S02]  /*ab70*/  @!P0 SYNCS.PHASECHK.TRANS64 P0, [R4+URZ+0x30], R3 ;  /* 0x00003003040085a7 */ /* 0x000f2400080010ff */
[----:B----4-:R-:W-:Y:S05]  /*ab80*/  @!P0 BRA `(.L_x_127) ;  /* 0xfffffffc00f08947 */ /* 0x010fea000383ffff */
[----:B------:R-:W-:Y:S05]  /*ab90*/  BRA `(.L_x_126) ;  /* 0xffffffdc00d47947 */ /* 0x000fea000383ffff */
        .weak           $__internal_0_$__cuda_sm10x_tcgen05_guardrail_trap_col_being_dealloced_not_returned_by_alloc
        .type           $__internal_0_$__cuda_sm10x_tcgen05_guardrail_trap_col_being_dealloced_not_returned_by_alloc,@function
        .size           $__internal_0_$__cuda_sm10x_tcgen05_guardrail_trap_col_being_dealloced_not_returned_by_alloc,($__internal_1_$__cuda_sm10x_tcgen05_guardrail_trap_phase_invalid_during_alloc - $__internal_0_$__cuda_sm10x_tcgen05_guardrail_trap_col_being_dealloced_not_returned_by_alloc)
$__internal_0_$__cuda_sm10x_tcgen05_guardrail_trap_col_being_dealloced_not_returned_by_alloc:
[----:B------:R-:W-:Y:S05]  /*aba0*/  BPT.TRAP 0x1 ;  /* 0x000000040000795c */ /* 0x000fea0000300000 */
[----:B------:R-:W-:-:S04]  /*abb0*/  HFMA2 R3, -RZ, RZ, 0, 0 ;  /* 0x00000000ff037431 */ /* 0x000fc800000001ff */
[----:B------:R-:W-:Y:S05]  /*abc0*/  RET.REL.NODEC R2 `(_ZN7cutlass13device_kernelINS_4gemm6kernel13GemmUniversalIN4cute5tupleIJiiiiEEENS1_10collective13CollectiveMmaINS1_35MainloopSm100TmaUmmaWarpSpecializedILi3ELi2ELi2ENS5_IJNS4_1CILi2EEENSA_ILi1EEESC_EEEEENS5_IJNSA_ILi256EEENSA_ILi192EEENSA_ILi128EEEEEENS_10bfloat16_tENS5_IJlSC_lEEESJ_SK_NS4_8TiledMMAINS4_8MMA_AtomIJNS4_26SM100_MMA_F16BF16_2x1SM_SSISJ_SJ_fLi256ELi192ELNS4_4UMMA5MajorE0ELSP_0ELNSO_7ScaleInE0ELSQ_0EEEEEENS4_6LayoutINS5_IJSC_SC_SC_EEENS5_IJNSA_ILi0EEESV_SV_EEEEENS5_IJNS4_10UnderscoreESY_SY_EEEEENS4_18SM100_TMA_2SM_LOADENS4_14ComposedLayoutINS4_7SwizzleILi3ELi4ELi3EEENS4_18smem_ptr_flag_bitsILi16EEENST_INS5_IJNSA_ILi8EEENSA_ILi64EEEEEENS5_IJS18_SC_EEEEEEEvNS4_8identityES11_S1C_vS1D_EENS_8epilogue10collective18CollectiveEpilogueINS1F_23Sm100TmaWarpSpecializedILi3ELi2ELi64ELb1ELb0EEEJNS5_IJSH_SG_SH_EEENS5_IJNST_ISH_SC_EENST_IS18_SC_EEEEESJ_SK_SJ_SK_NS1F_6fusion15FusionCallbacksIS1J_NS1O_17LinearCombinationISJ_fSJ_fLNS_15FloatRoundStyleE2EEES1K_S1N_JEEENS4_5SM1004TMEM4LOAD26SM100_TMEM_LOAD_32dp32b64xENS4_13SM90_TMA_LOADES1C_NS4_39AutoVectorizingCopyWithAssumedAlignmentILi128EEENS4_14SM90_TMA_STOREES1C_S20_S20_EEEvvEEEEvNT_6ParamsE) ;  /* 0xffffff54020c7950 */ /* 0x000fea0003c3ffff */
        .weak           $__internal_1_$__cuda_sm10x_tcgen05_guardrail_trap_phase_invalid_during_alloc
        .type           $__internal_1_$__cuda_sm10x_tcgen05_guardrail_trap_phase_invalid_during_alloc,@function
        .size           $__internal_1_$__cuda_sm10x_tcgen05_guardrail_trap_phase_invalid_during_alloc,($__internal_2_$__cuda_sm10x_tcgen05_guardrail_trap_unallocated_columns_being_dealloced - $__internal_1_$__cuda_sm10x_tcgen05_guardrail_trap_phase_invalid_during_alloc)
$__internal_1_$__cuda_sm10x_tcgen05_guardrail_trap_phase_invalid_during_alloc:
[----:B------:R-:W-:Y:S05]  /*abd0*/  BPT.TRAP 0x1 ;  /* 0x000000040000795c */ /* 0x000fea0000300000 */
[----:B------:R-:W-:-:S04]  /*abe0*/  MOV R3, 0x0 ;  /* 0x0000000000037802 */ /* 0x000fc80000000f00 */
[----:B------:R-:W-:Y:S05]  /*abf0*/  RET.REL.NODEC R2 `(_ZN7cutlass13device_kernelINS_4gemm6kernel13GemmUniversalIN4cute5tupleIJiiiiEEENS1_10collective13CollectiveMmaINS1_35MainloopSm100TmaUmmaWarpSpecializedILi3ELi2ELi2ENS5_IJNS4_1CILi2EEENSA_ILi1EEESC_EEEEENS5_IJNSA_ILi256EEENSA_ILi192EEENSA_ILi128EEEEEENS_10bfloat16_tENS5_IJlSC_lEEESJ_SK_NS4_8TiledMMAINS4_8MMA_AtomIJNS4_26SM100_MMA_F16BF16_2x1SM_SSISJ_SJ_fLi256ELi192ELNS4_4UMMA5MajorE0ELSP_0ELNSO_7ScaleInE0ELSQ_0EEEEEENS4_6LayoutINS5_IJSC_SC_SC_EEENS5_IJNSA_ILi0EEESV_SV_EEEEENS5_IJNS4_10UnderscoreESY_SY_EEEEENS4_18SM100_TMA_2SM_LOADENS4_14ComposedLayoutINS4_7SwizzleILi3ELi4ELi3EEENS4_18smem_ptr_flag_bitsILi16EEENST_INS5_IJNSA_ILi8EEENSA_ILi64EEEEEENS5_IJS18_SC_EEEEEEEvNS4_8identityES11_S1C_vS1D_EENS_8epilogue10collective18CollectiveEpilogueINS1F_23Sm100TmaWarpSpecializedILi3ELi2ELi64ELb1ELb0EEEJNS5_IJSH_SG_SH_EEENS5_IJNST_ISH_SC_EENST_IS18_SC_EEEEESJ_SK_SJ_SK_NS1F_6fusion15FusionCallbacksIS1J_NS1O_17LinearCombinationISJ_fSJ_fLNS_15FloatRoundStyleE2EEES1K_S1N_JEEENS4_5SM1004TMEM4LOAD26SM100_TMEM_LOAD_32dp32b64xENS4_13SM90_TMA_LOADES1C_NS4_39AutoVectorizingCopyWithAssumedAlignmentILi128EEENS4_14SM90_TMA_STOREES1C_S20_S20_EEEvvEEEEvNT_6ParamsE) ;  /* 0xffffff5402007950 */ /* 0x000fea0003c3ffff */
        .weak           $__internal_2_$__cuda_sm10x_tcgen05_guardrail_trap_unallocated_columns_being_dealloced
        .type           $__internal_2_$__cuda_sm10x_tcgen05_guardrail_trap_unallocated_columns_being_dealloced,@function
        .size           $__internal_2_$__cuda_sm10x_tcgen05_guardrail_trap_unallocated_columns_being_dealloced,(.L_x_175 - $__internal_2_$__cuda_sm10x_tcgen05_guardrail_trap_unallocated_columns_being_dealloced)
$__internal_2_$__cuda_sm10x_tcgen05_guardrail_trap_unallocated_columns_being_dealloced:
[----:B------:R-:W-:Y:S05]  /*ac00*/  BPT.TRAP 0x1 ;  /* 0x000000040000795c */ /* 0x000fea0000300000 */
[----:B------:R-:W-:-:S04]  /*ac10*/  HFMA2 R3, -RZ, RZ, 0, 0 ;  /* 0x00000000ff037431 */ /* 0x000fc800000001ff */
[----:B------:R-:W-:Y:S05]  /*ac20*/  RET.REL.NODEC R2 `(_ZN7cutlass13device_kernelINS_4gemm6kernel13GemmUniversalIN4cute5tupleIJiiiiEEENS1_10collective13CollectiveMmaINS1_35MainloopSm100TmaUmmaWarpSpecializedILi3ELi2ELi2ENS5_IJNS4_1CILi2EEENSA_ILi1EEESC_EEEEENS5_IJNSA_ILi256EEENSA_ILi192EEENSA_ILi128EEEEEENS_10bfloat16_tENS5_IJlSC_lEEESJ_SK_NS4_8TiledMMAINS4_8MMA_AtomIJNS4_26SM100_MMA_F16BF16_2x1SM_SSISJ_SJ_fLi256ELi192ELNS4_4UMMA5MajorE0ELSP_0ELNSO_7ScaleInE0ELSQ_0EEEEEENS4_6LayoutINS5_IJSC_SC_SC_EEENS5_IJNSA_ILi0EEESV_SV_EEEEENS5_IJNS4_10UnderscoreESY_SY_EEEEENS4_18SM100_TMA_2SM_LOADENS4_14ComposedLayoutINS4_7SwizzleILi3ELi4ELi3EEENS4_18smem_ptr_flag_bitsILi16EEENST_INS5_IJNSA_ILi8EEENSA_ILi64EEEEEENS5_IJS18_SC_EEEEEEEvNS4_8identityES11_S1C_vS1D_EENS_8epilogue10collective18CollectiveEpilogueINS1F_23Sm100TmaWarpSpecializedILi3ELi2ELi64ELb1ELb0EEEJNS5_IJSH_SG_SH_EEENS5_IJNST_ISH_SC_EENST_IS18_SC_EEEEESJ_SK_SJ_SK_NS1F_6fusion15FusionCallbacksIS1J_NS1O_17LinearCombinationISJ_fSJ_fLNS_15FloatRoundStyleE2EEES1K_S1N_JEEENS4_5SM1004TMEM4LOAD26SM100_TMEM_LOAD_32dp32b64xENS4_13SM90_TMA_LOADES1C_NS4_39AutoVectorizingCopyWithAssumedAlignmentILi128EEENS4_14SM90_TMA_STOREES1C_S20_S20_EEEvvEEEEvNT_6ParamsE) ;  /* 0xffffff5002f47950 */ /* 0x000fea0003c3ffff */
.L_x_174:
[----:B------:R-:W-:-:S00]  /*ac30*/  BRA `(.L_x_174) ;  /* 0xfffffffc00fc7947 */ /* 0x000fc0000383ffff */
[----:B------:R-:W-:-:S00]  /*ac40*/  NOP ;  /* 0x0000000000007918 */ /* 0x000fc00000000000 */
        /* <DEDUP_REMOVED lines=11> */
.L_x_175:


//--------------------- .nv.global.init           --------------------------
	.section	.nv.global.init,"aw",@progbits
.nv.global.init:
	.type		$str$27,@object
	.size		$str$27,($str$28 - $str$27)
$str$27:
        /*0000*/ 	.byte	0x28, 0x61, 0x64, 0x64, 0x72, 0x65, 0x73, 0x73, 0x20, 0x26, 0x20, 0x6d, 0x61, 0x73, 0x6b, 0x29
        /*0010*/ 	.byte	0x20, 0x3d, 0x3d, 0x20, 0x30, 0x00
	.type		$str$28,@object
	.size		$str$28,($str$26 - $str$28)
$str$28:
        /*0016*/ 	.byte	0x2f, 0x74, 0x6d, 0x70, 0x2f, 0x63, 0x75, 0x74, 0x6c, 0x61, 0x73, 0x73, 0x5f, 0x73, 0x77, 0x65
        /*0026*/ 	.byte	0x65, 0x70, 0x5f, 0x73, 0x72, 0x63, 0x2f, 0x69, 0x6e, 0x63, 0x6c, 0x75, 0x64, 0x65, 0x2f, 0x63
        /*0036*/ 	.byte	0x75, 0x74, 0x65, 0x2f, 0x70, 0x6f, 0x69, 0x6e, 0x74, 0x65, 0x72, 0x5f, 0x66, 0x6c, 0x61, 0x67
        /*0046*/ 	.byte	0x67, 0x65, 0x64, 0x2e, 0x68, 0x70, 0x70, 0x00
	.type		$str$26,@object
	.size		$str$26,($str$25 - $str$26)
$str$26:
        /*004e*/ 	.byte	0x2f, 0x74, 0x6d, 0x70, 0x2f, 0x63, 0x75, 0x74, 0x6c, 0x61, 0x73, 0x73, 0x5f, 0x73, 0x77, 0x65
        /*005e*/ 	.byte	0x65, 0x70, 0x5f, 0x73, 0x72, 0x63, 0x2f, 0x69, 0x6e, 0x63, 0x6c, 0x75, 0x64, 0x65, 0x2f, 0x63
        /*006e*/ 	.byte	0x75, 0x74, 0x65, 0x2f, 0x61, 0x74, 0x6f, 0x6d, 0x2f, 0x63, 0x6f, 0x70, 0x79, 0x5f, 0x74, 0x72
        /*007e*/ 	.byte	0x61, 0x69, 0x74, 0x73, 0x5f, 0x73, 0x6d, 0x31, 0x30, 0x30, 0x2e, 0x68, 0x70, 0x70, 0x00
	.type		$str$25,@object
	.size		$str$25,(__unnamed_1 - $str$25)
$str$25:
        /*008d*/ 	.byte	0x28, 0x28, 0x75, 0x69, 0x6e, 0x74, 0x33, 0x32, 0x5f, 0x74, 0x28, 0x74, 0x68, 0x72, 0x65, 0x61
        /*009d*/ 	.byte	0x64, 0x49, 0x64, 0x78, 0x2e, 0x78, 0x29, 0x20, 0x2f, 0x20, 0x33, 0x32, 0x29, 0x20, 0x25, 0x20
        /*00ad*/ 	.byte	0x34, 0x29, 0x20, 0x3d, 0x3d, 0x20, 0x28, 0x28, 0x28, 0x74, 0x6d, 0x65, 0x6d, 0x5f, 0x61, 0x64
        /*00bd*/ 	.byte	0x64, 0x72, 0x20, 0x3e, 0x3e, 0x20, 0x31, 0x36, 0x29, 0x20, 0x2f, 0x20, 0x33, 0x32, 0x29, 0x20
        /*00cd*/ 	.byte	0x25, 0x20, 0x34, 0x29, 0x00
	.type		__unnamed_1,@object
	.size		__unnamed_1,(__unnamed_2 - __unnamed_1)
__unnamed_1:
        /*00d2*/ 	.byte	0x61, 0x75, 0x74, 0x6f, 0x20, 0x63, 0x75, 0x74, 0x65, 0x3a, 0x3a, 0x61, 0x73, 0x5f, 0x70, 0x6f
        /* <DEDUP_REMOVED lines=24> */
        /*0262*/ 	.byte	0x38, 0x31, 0x39, 0x32, 0x3e, 0x3e, 0x3e, 0x3e, 0x5d, 0x00
	.type		__unnamed_2,@object
	.size		__unnamed_2,(.L_2 - __unnamed_2)
__unnamed_2:
        /* <DEDUP_REMOVED lines=43> */
        /*051c*/ 	.byte	0x74, 0x65, 0x3a, 0x3a, 0x43, 0x3c, 0x30, 0x3e, 0x3e, 0x3e, 0x3e, 0x5d, 0x00
.L_2:


//--------------------- .nv.shared._ZN7cutlass13device_kernelINS_4gemm6kernel13GemmUniversalIN4cute5tupleIJiiiiEEENS1_10collective13CollectiveMmaINS1_35MainloopSm100TmaUmmaWarpSpecializedILi3ELi2ELi2ENS5_IJNS4_1CILi2EEENSA_ILi1EEESC_EEEEENS5_IJNSA_ILi256EEENSA_ILi192EEENSA_ILi128EEEEEENS_10bfloat16_tENS5_IJlSC_lEEESJ_SK_NS4_8TiledMMAINS4_8MMA_AtomIJNS4_26SM100_MMA_F16BF16_2x1SM_SSISJ_SJ_fLi256ELi192ELNS4_4UMMA5MajorE0ELSP_0ELNSO_7ScaleInE0ELSQ_0EEEEEENS4_6LayoutINS5_IJSC_SC_SC_EEENS5_IJNSA_ILi0EEESV_SV_EEEEENS5_IJNS4_10UnderscoreESY_SY_EEEEENS4_18SM100_TMA_2SM_LOADENS4_14ComposedLayoutINS4_7SwizzleILi3ELi4ELi3EEENS4_18smem_ptr_flag_bitsILi16EEENST_INS5_IJNSA_ILi8EEENSA_ILi64EEEEEENS5_IJS18_SC_EEEEEEEvNS4_8identityES11_S1C_vS1D_EENS_8epilogue10collective18CollectiveEpilogueINS1F_23Sm100TmaWarpSpecializedILi3ELi2ELi64ELb1ELb0EEEJNS5_IJSH_SG_SH_EEENS5_IJNST_ISH_SC_EENST_IS18_SC_EEEEESJ_SK_SJ_SK_NS1F_6fusion15FusionCallbacksIS1J_NS1O_17LinearCombinationISJ_fSJ_fLNS_15FloatRoundStyleE2EEES1K_S1N_JEEENS4_5SM1004TMEM4LOAD26SM100_TMEM_LOAD_32dp32b64xENS4_13SM90_TMA_LOADES1C_NS4_39AutoVectorizingCopyWithAssumedAlignmentILi128EEENS4_14SM90_TMA_STOREES1C_S20_S20_EEEvvEEEEvNT_6ParamsE --------------------------
	.section	.nv.shared._ZN7cutlass13device_kernelINS_4gemm6kernel13GemmUniversalIN4cute5tupleIJiiiiEEENS1_10collective13CollectiveMmaINS1_35MainloopSm100TmaUmmaWarpSpecializedILi3ELi2ELi2ENS5_IJNS4_1CILi2EEENSA_ILi1EEESC_EEEEENS5_IJNSA_ILi256EEENSA_ILi192EEENSA_ILi128EEEEEENS_10bfloat16_tENS5_IJlSC_lEEESJ_SK_NS4_8TiledMMAINS4_8MMA_AtomIJNS4_26SM100_MMA_F16BF16_2x1SM_SSISJ_SJ_fLi256ELi192ELNS4_4UMMA5MajorE0ELSP_0ELNSO_7ScaleInE0ELSQ_0EEEEEENS4_6LayoutINS5_IJSC_SC_SC_EEENS5_IJNSA_ILi0EEESV_SV_EEEEENS5_IJNS4_10UnderscoreESY_SY_EEEEENS4_18SM100_TMA_2SM_LOADENS4_14ComposedLayoutINS4_7SwizzleILi3ELi4ELi3EEENS4_18smem_ptr_flag_bitsILi16EEENST_INS5_IJNSA_ILi8EEENSA_ILi64EEEEEENS5_IJS18_SC_EEEEEEEvNS4_8identityES11_S1C_vS1D_EENS_8epilogue10collective18CollectiveEpilogueINS1F_23Sm100TmaWarpSpecializedILi3ELi2ELi64ELb1ELb0EEEJNS5_IJSH_SG_SH_EEENS5_IJNST_ISH_SC_EENST_IS18_SC_EEEEESJ_SK_SJ_SK_NS1F_6fusion15FusionCallbacksIS1J_NS1O_17LinearCombinationISJ_fSJ_fLNS_15FloatRoundStyleE2EEES1K_S1N_JEEENS4_5SM1004TMEM4LOAD26SM100_TMEM_LOAD_32dp32b64xENS4_13SM90_TMA_LOADES1C_NS4_39AutoVectorizingCopyWithAssumedAlignmentILi128EEENS4_14SM90_TMA_STOREES1C_S20_S20_EEEvvEEEEvNT_6ParamsE,"aw",@nobits
	.sectionflags	@""
	.align	16
	.zero		1024


//--------------------- .nv.shared.reserved.0     --------------------------
	.section	.nv.shared.reserved.0,"aw",@nobits
	.weak		__nv_reservedSMEM_offset_0_alias
	.size		__nv_reservedSMEM_offset_0_alias, 0, 64
	.other		__nv_reservedSMEM_offset_0_alias,@"STO_CUDA_RESERVED_SHARED STV_DEFAULT"
__nv_reservedSMEM_offset_0_alias:
	.zero		0
.nv.shared.reserved.0:
	.zero		64
	.weak		__nv_reservedSMEM_tcgen05_partition
	.type		__nv_reservedSMEM_tcgen05_partition,@object
	.size		__nv_reservedSMEM_tcgen05_partition,(.L_0 - __nv_reservedSMEM_tcgen05_partition)
__nv_reservedSMEM_tcgen05_partition:
	.zero		32
.L_0:


//--------------------- .nv.global                --------------------------
	.section	.nv.global,"aw",@nobits
.nv.global:
	.type		_ZN40_INTERNAL_fb097c07_4_k_cu_61deed16_293614cute1_E,@object
	.size		_ZN40_INTERNAL_fb097c07_4_k_cu_61deed16_293614cute1_E,(_ZN40_INTERNAL_fb097c07_4_k_cu_61deed16_293614cuda3std3__45__cpo6cbeginE - _ZN40_INTERNAL_fb097c07_4_k_cu_61deed16_293614cute1_E)
_ZN40_INTERNAL_fb097c07_4_k_cu_61deed16_293614cute1_E:
	.zero		1
	.type		_ZN40_INTERNAL_fb097c07_4_k_cu_61deed16_293614cuda3std3__45__cpo6cbeginE,@object
	.size		_ZN40_INTERNAL_fb097c07_4_k_cu_61deed16_293614cuda3std3__45__cpo6cbeginE,(_ZN40_INTERNAL_fb097c07_4_k_cu_61deed16_293614cuda3std3__48in_placeE - _ZN40_INTERNAL_fb097c07_4_k_cu_61deed16_293614cuda3std3__45__cpo6cbeginE)
_ZN40_INTERNAL_fb097c07_4_k_cu_61deed16_293614cuda3std3__45__cpo6cbeginE:
	.zero		1
	.type		_ZN40_INTERNAL_fb097c07_4_k_cu_61deed16_293614cuda3std3__48in_placeE,@object
	.size		_ZN40_INTERNAL_fb097c07_4_k_cu_61deed16_293614cuda3std3__48in_placeE,(_ZN40_INTERNAL_fb097c07_4_k_cu_61deed16_293614cuda3std6ranges3__45__cpo9iter_moveE - _ZN40_INTERNAL_fb097c07_4_k_cu_61deed16_293614cuda3std3__48in_placeE)
_ZN40_INTERNAL_fb097c07_4_k_cu_61deed16_293614cuda3std3__48in_placeE:
	.zero		1
	.type		_ZN40_INTERNAL_fb097c07_4_k_cu_61deed16_293614cuda3std6ranges3__45__cpo9iter_moveE,@object
	.size		_ZN40_INTERNAL_fb097c07_4_k_cu_61deed16_293614cuda3std6ranges3__45__cpo9iter_moveE,(_ZN40_INTERNAL_fb097c07_4_k_cu_61deed16_293614cuda3std3__45__cpo5beginE - _ZN40_INTERNAL_fb097c07_4_k_cu_61deed16_293614cuda3std6ranges3__45__cpo9iter_moveE)
_ZN40_INTERNAL_fb097c07_4_k_cu_61deed16_293614cuda3std6ranges3__45__cpo9iter_moveE:
	.zero		1
	.type		_ZN40_INTERNAL_fb097c07_4_k_cu_61deed16_293614cuda3std3__45__cpo5beginE,@object
	.size		_ZN40_INTERNAL_fb097c07_4_k_cu_61deed16_293614cuda3std3__45__cpo5beginE,(_ZN40_INTERNAL_fb097c07_4_k_cu_61deed16_293614cuda3std3__442_GLOBAL__N__fb097c07_4_k_cu_61deed16_293616ignoreE - _ZN40_INTERNAL_fb097c07_4_k_cu_61deed16_293614cuda3std3__45__cpo5beginE)
_ZN40_INTERNAL_fb097c07_4_k_cu_61deed16_293614cuda3std3__45__cpo5beginE:
	.zero		1
	.type		_ZN40_INTERNAL_fb097c07_4_k_cu_61deed16_293614cuda3std3__442_GLOBAL__N__fb097c07_4_k_cu_61deed16_293616ignoreE,@object
	.size		_ZN40_INTERNAL_fb097c07_4_k_cu_61deed16_293614cuda3std3__442_GLOBAL__N__fb097c07_4_k_cu_61deed16_293616ignoreE,(_ZN40_INTERNAL_fb097c07_4_k_cu_61deed16_293614cute7productE - _ZN40_INTERNAL_fb097c07_4_k_cu_61deed16_293614cuda3std3__442_GLOBAL__N__fb097c07_4_k_cu_61deed16_293616ignoreE)
_ZN40_INTERNAL_fb097c07_4_k_cu_61deed16_293614cuda3std3__442_GLOBAL__N__fb097c07_4_k_cu_61deed16_293616ignoreE:
	.zero		1
	.type		_ZN40_INTERNAL_fb097c07_4_k_cu_61deed16_293614cute7productE,@object
	.size		_ZN40_INTERNAL_fb097c07_4_k_cu_61deed16_293614cute7productE,(_ZN40_INTERNAL_fb097c07_4_k_cu_61deed16_293614cuda3std3__45__cpo3endE - _ZN40_INTERNAL_fb097c07_4_k_cu_61deed16_293614cute7productE)
_ZN40_INTERNAL_fb097c07_4_k_cu_61deed16_293614cute7productE:
	.zero		1
	.type		_ZN40_INTERNAL_fb097c07_4_k_cu_61deed16_293614cuda3std3__45__cpo3endE,@object
	.size		_ZN40_INTERNAL_fb097c07_4_k_cu_61deed16_293614cuda3std3__45__cpo3endE,(_ZN40_INTERNAL_fb097c07_4_k_cu_61deed16_293614cuda3std3__419piecewise_constructE - _ZN40_INTERNAL_fb097c07_4_k_cu_61deed16_293614cuda3std3__45__cpo3endE)
_ZN40_INTERNAL_fb097c07_4_k_cu_61deed16_293614cuda3std3__45__cpo3endE:
	.zero		1
	.type		_ZN40_INTERNAL_fb097c07_4_k_cu_61deed16_293614cuda3std3__419piecewise_constructE,@object
	.size		_ZN40_INTERNAL_fb097c07_4_k_cu_61deed16_293614cuda3std3__419piecewise_constructE,(_ZN40_INTERNAL_fb097c07_4_k_cu_61deed16_293614cuda3std3__45__cpo4cendE - _ZN40_INTERNAL_fb097c07_4_k_cu_61deed16_293614cuda3std3__419piecewise_constructE)
_ZN40_INTERNAL_fb097c07_4_k_cu_61deed16_293614cuda3std3__419piecewise_constructE:
	.zero		1
	.type		_ZN40_INTERNAL_fb097c07_4_k_cu_61deed16_293614cuda3std3__45__cpo4cendE,@object
	.size		_ZN40_INTERNAL_fb097c07_4_k_cu_61deed16_293614cuda3std3__45__cpo4cendE,(_ZN40_INTERNAL_fb097c07_4_k_cu_61deed16_293614cuda3std6ranges3__45__cpo4swapE - _ZN40_INTERNAL_fb097c07_4_k_cu_61deed16_293614cuda3std3__45__cpo4cendE)
_ZN40_INTERNAL_fb097c07_4_k_cu_61deed16_293614cuda3std3__45__cpo4cendE:
	.zero		1
	.type		_ZN40_INTERNAL_fb097c07_4_k_cu_61deed16_293614cuda3std6ranges3__45__cpo4swapE,@object
	.size		_ZN40_INTERNAL_fb097c07_4_k_cu_61deed16_293614cuda3std6ranges3__45__cpo4swapE,(.L_10 - _ZN40_INTERNAL_fb097c07_4_k_cu_61deed16_293614cuda3std6ranges3__45__cpo4swapE)
_ZN40_INTERNAL_fb097c07_4_k_cu_61deed16_293614cuda3std6ranges3__45__cpo4swapE:
	.zero		1
.L_10:


//--------------------- .nv.constant0._ZN7cutlass13device_kernelINS_4gemm6kernel13GemmUniversalIN4cute5tupleIJiiiiEEENS1_10collective13CollectiveMmaINS1_35MainloopSm100TmaUmmaWarpSpecializedILi3ELi2ELi2ENS5_IJNS4_1CILi2EEENSA_ILi1EEESC_EEEEENS5_IJNSA_ILi256EEENSA_ILi192EEENSA_ILi128EEEEEENS_10bfloat16_tENS5_IJlSC_lEEESJ_SK_NS4_8TiledMMAINS4_8MMA_AtomIJNS4_26SM100_MMA_F16BF16_2x1SM_SSISJ_SJ_fLi256ELi192ELNS4_4UMMA5MajorE0ELSP_0ELNSO_7ScaleInE0ELSQ_0EEEEEENS4_6LayoutINS5_IJSC_SC_SC_EEENS5_IJNSA_ILi0EEESV_SV_EEEEENS5_IJNS4_10UnderscoreESY_SY_EEEEENS4_18SM100_TMA_2SM_LOADENS4_14ComposedLayoutINS4_7SwizzleILi3ELi4ELi3EEENS4_18smem_ptr_flag_bitsILi16EEENST_INS5_IJNSA_ILi8EEENSA_ILi64EEEEEENS5_IJS18_SC_EEEEEEEvNS4_8identityES11_S1C_vS1D_EENS_8epilogue10collective18CollectiveEpilogueINS1F_23Sm100TmaWarpSpecializedILi3ELi2ELi64ELb1ELb0EEEJNS5_IJSH_SG_SH_EEENS5_IJNST_ISH_SC_EENST_IS18_SC_EEEEESJ_SK_SJ_SK_NS1F_6fusion15FusionCallbacksIS1J_NS1O_17LinearCombinationISJ_fSJ_fLNS_15FloatRoundStyleE2EEES1K_S1N_JEEENS4_5SM1004TMEM4LOAD26SM100_TMEM_LOAD_32dp32b64xENS4_13SM90_TMA_LOADES1C_NS4_39AutoVectorizingCopyWithAssumedAlignmentILi128EEENS4_14SM90_TMA_STOREES1C_S20_S20_EEEvvEEEEvNT_6ParamsE --------------------------
	.section	.nv.constant0._ZN7cutlass13device_kernelINS_4gemm6kernel13GemmUniversalIN4cute5tupleIJiiiiEEENS1_10collective13CollectiveMmaINS1_35MainloopSm100TmaUmmaWarpSpecializedILi3ELi2ELi2ENS5_IJNS4_1CILi2EEENSA_ILi1EEESC_EEEEENS5_IJNSA_ILi256EEENSA_ILi192EEENSA_ILi128EEEEEENS_10bfloat16_tENS5_IJlSC_lEEESJ_SK_NS4_8TiledMMAINS4_8MMA_AtomIJNS4_26SM100_MMA_F16BF16_2x1SM_SSISJ_SJ_fLi256ELi192ELNS4_4UMMA5MajorE0ELSP_0ELNSO_7ScaleInE0ELSQ_0EEEEEENS4_6LayoutINS5_IJSC_SC_SC_EEENS5_IJNSA_ILi0EEESV_SV_EEEEENS5_IJNS4_10UnderscoreESY_SY_EEEEENS4_18SM100_TMA_2SM_LOADENS4_14ComposedLayoutINS4_7SwizzleILi3ELi4ELi3EEENS4_18smem_ptr_flag_bitsILi16EEENST_INS5_IJNSA_ILi8EEENSA_ILi64EEEEEENS5_IJS18_SC_EEEEEEEvNS4_8identityES11_S1C_vS1D_EENS_8epilogue10collective18CollectiveEpilogueINS1F_23Sm100TmaWarpSpecializedILi3ELi2ELi64ELb1ELb0EEEJNS5_IJSH_SG_SH_EEENS5_IJNST_ISH_SC_EENST_IS18_SC_EEEEESJ_SK_SJ_SK_NS1F_6fusion15FusionCallbacksIS1J_NS1O_17LinearCombinationISJ_fSJ_fLNS_15FloatRoundStyleE2EEES1K_S1N_JEEENS4_5SM1004TMEM4LOAD26SM100_TMEM_LOAD_32dp32b64xENS4_13SM90_TMA_LOADES1C_NS4_39AutoVectorizingCopyWithAssumedAlignmentILi128EEENS4_14SM90_TMA_STOREES1C_S20_S20_EEEvvEEEEvNT_6ParamsE,"a",@progbits
	.sectionflags	@""
	.align	4
.nv.constant0._ZN7cutlass13device_kernelINS_4gemm6kernel13GemmUniversalIN4cute5tupleIJiiiiEEENS1_10collective13CollectiveMmaINS1_35MainloopSm100TmaUmmaWarpSpecializedILi3ELi2ELi2ENS5_IJNS4_1CILi2EEENSA_ILi1EEESC_EEEEENS5_IJNSA_ILi256EEENSA_ILi192EEENSA_ILi128EEEEEENS_10bfloat16_tENS5_IJlSC_lEEESJ_SK_NS4_8TiledMMAINS4_8MMA_AtomIJNS4_26SM100_MMA_F16BF16_2x1SM_SSISJ_SJ_fLi256ELi192ELNS4_4UMMA5MajorE0ELSP_0ELNSO_7ScaleInE0ELSQ_0EEEEEENS4_6LayoutINS5_IJSC_SC_SC_EEENS5_IJNSA_ILi0EEESV_SV_EEEEENS5_IJNS4_10UnderscoreESY_SY_EEEEENS4_18SM100_TMA_2SM_LOADENS4_14ComposedLayoutINS4_7SwizzleILi3ELi4ELi3EEENS4_18smem_ptr_flag_bitsILi16EEENST_INS5_IJNSA_ILi8EEENSA_ILi64EEEEEENS5_IJS18_SC_EEEEEEEvNS4_8identityES11_S1C_vS1D_EENS_8epilogue10collective18CollectiveEpilogueINS1F_23Sm100TmaWarpSpecializedILi3ELi2ELi64ELb1ELb0EEEJNS5_IJSH_SG_SH_EEENS5_IJNST_ISH_SC_EENST_IS18_SC_EEEEESJ_SK_SJ_SK_NS1F_6fusion15FusionCallbacksIS1J_NS1O_17LinearCombinationISJ_fSJ_fLNS_15FloatRoundStyleE2EEES1K_S1N_JEEENS4_5SM1004TMEM4LOAD26SM100_TMEM_LOAD_32dp32b64xENS4_13SM90_TMA_LOADES1C_NS4_39AutoVectorizingCopyWithAssumedAlignmentILi128EEENS4_14SM90_TMA_STOREES1C_S20_S20_EEEvvEEEEvNT_6ParamsE:
	.zero		2944


//--------------------- SYMBOLS --------------------------

	.type		.nv.reservedSmem.offset0,@object
	.size		.nv.reservedSmem.offset0,0x4
	.type		.nv.reservedSmem.cap,@object
	.size		.nv.reservedSmem.cap,0x4
	.type		__assertfail,@function
